// auto-generated by cutlass_sweep.gemm — config: {"arch": "sm_100", "cluster_m": 1, "cluster_n": 1, "dtype": "int8", "dtype_b": "int8", "layout": "nt", "stages": 0, "tile_k": 64, "tile_m": 128, "tile_n": 96}
#include "cutlass/cutlass.h"
#include "cutlass/gemm/collective/collective_builder.hpp"
#include "cutlass/gemm/device/gemm_universal_adapter.h"
#include "cutlass/gemm/kernel/gemm_universal.hpp"
#include "cutlass/epilogue/collective/collective_builder.hpp"

using ElemA = int8_t;
using ElemB = int8_t;
using ElemCD = int8_t;
using Acc  = int32_t;
using TileShape    = cute::Shape<cute::_128, cute::_96, cute::_64>;
using ClusterShape = cute::Shape<cute::_1, cute::_1, cute::_1>;

using CollectiveEpilogue = typename cutlass::epilogue::collective::CollectiveBuilder<
    cutlass::arch::Sm100, cutlass::arch::OpClassTensorOp,
    TileShape, ClusterShape,
    cutlass::epilogue::collective::EpilogueTileAuto,
    Acc, Acc,
    ElemCD, cutlass::layout::RowMajor, 128 / cutlass::sizeof_bits<ElemCD>::value,
    ElemCD, cutlass::layout::RowMajor, 128 / cutlass::sizeof_bits<ElemCD>::value,
    cutlass::epilogue::collective::EpilogueScheduleAuto
  >::CollectiveOp;

using CollectiveMainloop = typename cutlass::gemm::collective::CollectiveBuilder<
    cutlass::arch::Sm100, cutlass::arch::OpClassTensorOp,
    ElemA, cutlass::layout::RowMajor, 128 / cutlass::sizeof_bits<ElemA>::value,
    ElemB, cutlass::layout::ColumnMajor, 128 / cutlass::sizeof_bits<ElemB>::value,
    Acc,
    TileShape, ClusterShape,
    cutlass::gemm::collective::StageCountAutoCarveout<static_cast<int>(sizeof(typename CollectiveEpilogue::SharedStorage))>,
    cutlass::gemm::collective::KernelScheduleAuto
  >::CollectiveOp;

using GemmKernel = cutlass::gemm::kernel::GemmUniversal<
    cute::Shape<int,int,int,int>,
    CollectiveMainloop,
    CollectiveEpilogue
>;
using Gemm = cutlass::gemm::device::GemmUniversalAdapter<GemmKernel>;

// Force the device kernel symbol into the cubin without needing a host main.
auto* _anchor = &cutlass::device_kernel<GemmKernel>;


// ===== COMPILED SASS (sm_100a) =====

	.target	sm_100a

	.elftype	@"ET_EXEC"


//--------------------- .note.nv.tkinfo           --------------------------
	.section	.note.nv.tkinfo,"",@"SHT_NOTE"
	.sectionflags	@"SHF_NOTE_NV_TKINFO"
	.tkinfo
        /*0018*/ 	.word	0x00000002
        /*0030*/ 	.string	""
        /*0030*/ 	.string	"ptxas"
        /*0030*/ 	.string	"Cuda compilation tools, release 13.0, V13.0.88"
        /*0030*/ 	.string	"Build cuda_13.0.r13.0/compiler.36424714_0"
        /*0030*/ 	.string	"-arch sm_100a -m 64 "



//--------------------- .note.nv.cuinfo           --------------------------
	.section	.note.nv.cuinfo,"",@"SHT_NOTE"
	.sectionflags	@"SHF_NOTE_NV_CUINFO"
        /*0018*/ 	.short	0x0002
        /*001a*/ 	.short	0x0064
        /*001c*/ 	.short	0x0082
	.zero		2


//--------------------- .nv.info                  --------------------------
	.section	.nv.info,"",@"SHT_CUDA_INFO"
	.align	4


	//----- nvinfo : EIATTR_REGCOUNT
	.align		4
        /*0000*/ 	.byte	0x04, 0x2f
        /*0002*/ 	.short	(.L_19 - .L_18)
	.align		4
.L_18:
        /*0004*/ 	.word	index@(_ZN7cutlass13device_kernelINS_4gemm6kernel13GemmUniversalIN4cute5tupleIJiiiiEEENS1_10collective13CollectiveMmaINS1_35MainloopSm100TmaUmmaWarpSpecializedILi14ELi2ELi4ENS5_IJNS4_1CILi1EEESB_SB_EEEEENS5_IJNSA_ILi128EEENSA_ILi96EEENSA_ILi64EEEEEEaNS5_IJlSB_lEEEaSI_NS4_8TiledMMAINS4_8MMA_AtomIJNS4_15SM100_MMA_S8_SSIaaiLi128ELi96ELNS4_4UMMA5MajorE0ELSN_0ELNSM_8SaturateE0EEEEEENS4_6LayoutISC_NS5_IJNSA_ILi0EEESS_SS_EEEEENS5_IJNS4_10UnderscoreESV_SV_EEEEENS4_13SM90_TMA_LOADENS4_14ComposedLayoutINS4_7SwizzleILi2ELi4ELi3EEENS4_18smem_ptr_flag_bitsILi8EEENSR_INS5_IJNSA_ILi8EEESG_EEENS5_IJSG_SB_EEEEEEEvNS4_8identityESY_S18_vS19_EENS_8epilogue10collective18CollectiveEpilogueINS1B_23Sm100TmaWarpSpecializedILi1ELi1ELi96ELb0ELb0EEEJSH_NS5_IJNSR_ISE_SB_EENSR_ISF_SB_EEEEEaSI_aSI_NS1B_6fusion15FusionCallbacksIS1F_NS1J_17LinearCombinationIaiaiLNS_15FloatRoundStyleE2EEESH_S1I_JEEENS4_5SM1004TMEM4LOAD26SM100_TMEM_LOAD_32dp32b32xESY_NSZ_INS10_ILi1ELi4ELi3EEES13_NSR_INS5_IJS14_NSA_ILi32EEEEEENS5_IJS1U_SB_EEEEEEENS4_39AutoVectorizingCopyWithAssumedAlignmentILi128EEENS4_14SM90_TMA_STOREES1Y_S20_S20_EEEvvEEEEvNT_6ParamsE)
        /*0008*/ 	.word	0x000000f7


	//----- nvinfo : EIATTR_FRAME_SIZE
	.align		4
.L_19:
        /*000c*/ 	.byte	0x04, 0x11
        /*000e*/ 	.short	(.L_21 - .L_20)
	.align		4
.L_20:
        /*0010*/ 	.word	index@($__internal_2_$__cuda_sm10x_tcgen05_guardrail_trap_unallocated_columns_being_dealloced)
        /*0014*/ 	.word	0x00000000


	//----- nvinfo : EIATTR_FRAME_SIZE
	.align		4
.L_21:
        /*0018*/ 	.byte	0x04, 0x11
        /*001a*/ 	.short	(.L_23 - .L_22)
	.align		4
.L_22:
        /*001c*/ 	.word	index@($__internal_1_$__cuda_sm10x_tcgen05_guardrail_trap_phase_invalid_during_alloc)
        /*0020*/ 	.word	0x00000000


	//----- nvinfo : EIATTR_FRAME_SIZE
	.align		4
.L_23:
        /*0024*/ 	.byte	0x04, 0x11
        /*0026*/ 	.short	(.L_25 - .L_24)
	.align		4
.L_24:
        /*0028*/ 	.word	index@($__internal_0_$__cuda_sm10x_tcgen05_guardrail_trap_col_being_dealloced_not_returned_by_alloc)
        /*002c*/ 	.word	0x00000000


	//----- nvinfo : EIATTR_FRAME_SIZE
	.align		4
.L_25:
        /*0030*/ 	.byte	0x04, 0x11
        /*0032*/ 	.short	(.L_27 - .L_26)
	.align		4
.L_26:
        /*0034*/ 	.word	index@(_ZN7cutlass13device_kernelINS_4gemm6kernel13GemmUniversalIN4cute5tupleIJiiiiEEENS1_10collective13CollectiveMmaINS1_35MainloopSm100TmaUmmaWarpSpecializedILi14ELi2ELi4ENS5_IJNS4_1CILi1EEESB_SB_EEEEENS5_IJNSA_ILi128EEENSA_ILi96EEENSA_ILi64EEEEEEaNS5_IJlSB_lEEEaSI_NS4_8TiledMMAINS4_8MMA_AtomIJNS4_15SM100_MMA_S8_SSIaaiLi128ELi96ELNS4_4UMMA5MajorE0ELSN_0ELNSM_8SaturateE0EEEEEENS4_6LayoutISC_NS5_IJNSA_ILi0EEESS_SS_EEEEENS5_IJNS4_10UnderscoreESV_SV_EEEEENS4_13SM90_TMA_LOADENS4_14ComposedLayoutINS4_7SwizzleILi2ELi4ELi3EEENS4_18smem_ptr_flag_bitsILi8EEENSR_INS5_IJNSA_ILi8EEESG_EEENS5_IJSG_SB_EEEEEEEvNS4_8identityESY_S18_vS19_EENS_8epilogue10collective18CollectiveEpilogueINS1B_23Sm100TmaWarpSpecializedILi1ELi1ELi96ELb0ELb0EEEJSH_NS5_IJNSR_ISE_SB_EENSR_ISF_SB_EEEEEaSI_aSI_NS1B_6fusion15FusionCallbacksIS1F_NS1J_17LinearCombinationIaiaiLNS_15FloatRoundStyleE2EEESH_S1I_JEEENS4_5SM1004TMEM4LOAD26SM100_TMEM_LOAD_32dp32b32xESY_NSZ_INS10_ILi1ELi4ELi3EEES13_NSR_INS5_IJS14_NSA_ILi32EEEEEENS5_IJS1U_SB_EEEEEEENS4_39AutoVectorizingCopyWithAssumedAlignmentILi128EEENS4_14SM90_TMA_STOREES1Y_S20_S20_EEEvvEEEEvNT_6ParamsE)
        /*0038*/ 	.word	0x00000000


	//----- nvinfo : EIATTR_MIN_STACK_SIZE
	.align		4
.L_27:
        /*003c*/ 	.byte	0x04, 0x12
        /*003e*/ 	.short	(.L_29 - .L_28)
	.align		4
.L_28:
        /*0040*/ 	.word	index@(_ZN7cutlass13device_kernelINS_4gemm6kernel13GemmUniversalIN4cute5tupleIJiiiiEEENS1_10collective13CollectiveMmaINS1_35MainloopSm100TmaUmmaWarpSpecializedILi14ELi2ELi4ENS5_IJNS4_1CILi1EEESB_SB_EEEEENS5_IJNSA_ILi128EEENSA_ILi96EEENSA_ILi64EEEEEEaNS5_IJlSB_lEEEaSI_NS4_8TiledMMAINS4_8MMA_AtomIJNS4_15SM100_MMA_S8_SSIaaiLi128ELi96ELNS4_4UMMA5MajorE0ELSN_0ELNSM_8SaturateE0EEEEEENS4_6LayoutISC_NS5_IJNSA_ILi0EEESS_SS_EEEEENS5_IJNS4_10UnderscoreESV_SV_EEEEENS4_13SM90_TMA_LOADENS4_14ComposedLayoutINS4_7SwizzleILi2ELi4ELi3EEENS4_18smem_ptr_flag_bitsILi8EEENSR_INS5_IJNSA_ILi8EEESG_EEENS5_IJSG_SB_EEEEEEEvNS4_8identityESY_S18_vS19_EENS_8epilogue10collective18CollectiveEpilogueINS1B_23Sm100TmaWarpSpecializedILi1ELi1ELi96ELb0ELb0EEEJSH_NS5_IJNSR_ISE_SB_EENSR_ISF_SB_EEEEEaSI_aSI_NS1B_6fusion15FusionCallbacksIS1F_NS1J_17LinearCombinationIaiaiLNS_15FloatRoundStyleE2EEESH_S1I_JEEENS4_5SM1004TMEM4LOAD26SM100_TMEM_LOAD_32dp32b32xESY_NSZ_INS10_ILi1ELi4ELi3EEES13_NSR_INS5_IJS14_NSA_ILi32EEEEEENS5_IJS1U_SB_EEEEEEENS4_39AutoVectorizingCopyWithAssumedAlignmentILi128EEENS4_14SM90_TMA_STOREES1Y_S20_S20_EEEvvEEEEvNT_6ParamsE)
        /*0044*/ 	.word	0x00000000
.L_29:


//--------------------- .nv.compat                --------------------------
	.section	.nv.compat,"",@"SHT_CUDA_COMPAT_INFO"
	.align	4
        /*0000*/ 	.byte	0x02, 0x09, 0x01, 0x00, 0x02, 0x02, 0x03, 0x00, 0x02, 0x05, 0x06, 0x00, 0x03, 0x07, 0x01, 0x01
        /*0010*/ 	.byte	0x02, 0x03, 0x01, 0x00, 0x02, 0x06, 0x01, 0x00, 0x04, 0x0b, 0x08, 0x00, 0x01, 0x00, 0x00, 0x00
        /*0020*/ 	.byte	0x00, 0x00, 0x00, 0x00


//--------------------- .nv.info._ZN7cutlass13device_kernelINS_4gemm6kernel13GemmUniversalIN4cute5tupleIJiiiiEEENS1_10collective13CollectiveMmaINS1_35MainloopSm100TmaUmmaWarpSpecializedILi14ELi2ELi4ENS5_IJNS4_1CILi1EEESB_SB_EEEEENS5_IJNSA_ILi128EEENSA_ILi96EEENSA_ILi64EEEEEEaNS5_IJlSB_lEEEaSI_NS4_8TiledMMAINS4_8MMA_AtomIJNS4_15SM100_MMA_S8_SSIaaiLi128ELi96ELNS4_4UMMA5MajorE0ELSN_0ELNSM_8SaturateE0EEEEEENS4_6LayoutISC_NS5_IJNSA_ILi0EEESS_SS_EEEEENS5_IJNS4_10UnderscoreESV_SV_EEEEENS4_13SM90_TMA_LOADENS4_14ComposedLayoutINS4_7SwizzleILi2ELi4ELi3EEENS4_18smem_ptr_flag_bitsILi8EEENSR_INS5_IJNSA_ILi8EEESG_EEENS5_IJSG_SB_EEEEEEEvNS4_8identityESY_S18_vS19_EENS_8epilogue10collective18CollectiveEpilogueINS1B_23Sm100TmaWarpSpecializedILi1ELi1ELi96ELb0ELb0EEEJSH_NS5_IJNSR_ISE_SB_EENSR_ISF_SB_EEEEEaSI_aSI_NS1B_6fusion15FusionCallbacksIS1F_NS1J_17LinearCombinationIaiaiLNS_15FloatRoundStyleE2EEESH_S1I_JEEENS4_5SM1004TMEM4LOAD26SM100_TMEM_LOAD_32dp32b32xESY_NSZ_INS10_ILi1ELi4ELi3EEES13_NSR_INS5_IJS14_NSA_ILi32EEEEEENS5_IJS1U_SB_EEEEEEENS4_39AutoVectorizingCopyWithAssumedAlignmentILi128EEENS4_14SM90_TMA_STOREES1Y_S20_S20_EEEvvEEEEvNT_6ParamsE --------------------------
	.section	.nv.info._ZN7cutlass13device_kernelINS_4gemm6kernel13GemmUniversalIN4cute5tupleIJiiiiEEENS1_10collective13CollectiveMmaINS1_35MainloopSm100TmaUmmaWarpSpecializedILi14ELi2ELi4ENS5_IJNS4_1CILi1EEESB_SB_EEEEENS5_IJNSA_ILi128EEENSA_ILi96EEENSA_ILi64EEEEEEaNS5_IJlSB_lEEEaSI_NS4_8TiledMMAINS4_8MMA_AtomIJNS4_15SM100_MMA_S8_SSIaaiLi128ELi96ELNS4_4UMMA5MajorE0ELSN_0ELNSM_8SaturateE0EEEEEENS4_6LayoutISC_NS5_IJNSA_ILi0EEESS_SS_EEEEENS5_IJNS4_10UnderscoreESV_SV_EEEEENS4_13SM90_TMA_LOADENS4_14ComposedLayoutINS4_7SwizzleILi2ELi4ELi3EEENS4_18smem_ptr_flag_bitsILi8EEENSR_INS5_IJNSA_ILi8EEESG_EEENS5_IJSG_SB_EEEEEEEvNS4_8identityESY_S18_vS19_EENS_8epilogue10collective18CollectiveEpilogueINS1B_23Sm100TmaWarpSpecializedILi1ELi1ELi96ELb0ELb0EEEJSH_NS5_IJNSR_ISE_SB_EENSR_ISF_SB_EEEEEaSI_aSI_NS1B_6fusion15FusionCallbacksIS1F_NS1J_17LinearCombinationIaiaiLNS_15FloatRoundStyleE2EEESH_S1I_JEEENS4_5SM1004TMEM4LOAD26SM100_TMEM_LOAD_32dp32b32xESY_NSZ_INS10_ILi1ELi4ELi3EEES13_NSR_INS5_IJS14_NSA_ILi32EEEEEENS5_IJS1U_SB_EEEEEEENS4_39AutoVectorizingCopyWithAssumedAlignmentILi128EEENS4_14SM90_TMA_STOREES1Y_S20_S20_EEEvvEEEEvNT_6ParamsE,"",@"SHT_CUDA_INFO"
	.sectionflags	@""
	.align	4


	//----- nvinfo : EIATTR_CUDA_API_VERSION
	.align		4
        /*0000*/ 	.byte	0x04, 0x37
        /*0002*/ 	.short	(.L_31 - .L_30)
.L_30:
        /*0004*/ 	.word	0x00000082


	//----- nvinfo : EIATTR_KPARAM_INFO
	.align		4
.L_31:
        /*0008*/ 	.byte	0x04, 0x17
        /*000a*/ 	.short	(.L_33 - .L_32)
.L_32:
        /*000c*/ 	.word	0x00000000
        /*0010*/ 	.short	0x0000
        /*0012*/ 	.short	0x0000
        /*0014*/ 	.byte	0x00, 0xf0, 0x01, 0x20


	//----- nvinfo : EIATTR_AT_ENTRY_FRAGMENTS
	.align		4
.L_33:
        /*0018*/ 	.byte	0x04, 0x4f
        /*001a*/ 	.short	(.L_35 - .L_34)


	//   ....[0]....
.L_34:
        /*001c*/ 	.word	0x00000006


	//----- nvinfo : EIATTR_RESERVED_SMEM_USED
	.align		4
.L_35:
        /*0020*/ 	.byte	0x01, 0x41
	.zero		2


	//----- nvinfo : EIATTR_SPARSE_MMA_MASK
	.align		4
        /*0024*/ 	.byte	0x03, 0x50
        /*0026*/ 	.short	0x0000


	//----- nvinfo : EIATTR_TCGEN05_1CTA_USED
	.align		4
        /*0028*/ 	.byte	0x01, 0x51
	.zero		2


	//----- nvinfo : EIATTR_MAXREG_COUNT
	.align		4
        /*002c*/ 	.byte	0x03, 0x1b
        /*002e*/ 	.short	0x00ff


	//----- nvinfo : EIATTR_NUM_BARRIERS
	.align		4
        /*0030*/ 	.byte	0x02, 0x4c
        /*0032*/ 	.byte	0x07
	.zero		1


	//----- nvinfo : EIATTR_EXTERNS
	.align		4
        /*0034*/ 	.byte	0x04, 0x0f
        /*0036*/ 	.short	(.L_37 - .L_36)


	//   ....[0]....
	.align		4
.L_36:
        /*0038*/ 	.word	index@(__assertfail)


	//----- nvinfo : EIATTR_MERCURY_ISA_VERSION
	.align		4
.L_37:
        /*003c*/ 	.byte	0x03, 0x5f
        /*003e*/ 	.short	0x0101


	//----- nvinfo : EIATTR_INT_WARP_WIDE_INSTR_OFFSETS
	.align		4
        /*0040*/ 	.byte	0x04, 0x31
        /*0042*/ 	.short	(.L_39 - .L_38)


	//   ....[0]....
.L_38:
        /*0044*/ 	.word	0x00001f00


	//   ....[1]....
        /*0048*/ 	.word	0x00003e10


	//   ....[2]....
        /*004c*/ 	.word	0x00003e30


	//   ....[3]....
        /*0050*/ 	.word	0x00003e60


	//   ....[4]....
        /*0054*/ 	.word	0x00004890


	//   ....[5]....
        /*0058*/ 	.word	0x00004920


	//   ....[6]....
        /*005c*/ 	.word	0x00004950


	//   ....[7]....
        /*0060*/ 	.word	0x00004a20


	//----- nvinfo : EIATTR_COOP_GROUP_MASK_REGIDS
	.align		4
.L_39:
        /*0064*/ 	.byte	0x04, 0x29
        /*0066*/ 	.short	(.L_41 - .L_40)


	//   ....[0]....
.L_40:
        /*0068*/ 	.word	0xffffffff


	//   ....[1]....
        /*006c*/ 	.word	0xffffffff


	//   ....[2]....
        /*0070*/ 	.word	0xffffffff


	//   ....[3]....
        /*0074*/ 	.word	0xffffffff


	//   ....[4]....
        /*0078*/ 	.word	0xffffffff


	//   ....[5]....
        /*007c*/ 	.word	0xffffffff


	//   ....[6]....
        /*0080*/ 	.word	0xffffffff


	//   ....[7]....
        /*0084*/ 	.word	0xffffffff


	//   ....[8]....
        /*0088*/ 	.word	0xffffffff


	//   ....[9]....
        /*008c*/ 	.word	0xffffffff


	//   ....[10]....
        /*0090*/ 	.word	0xffffffff


	//   ....[11]....
        /*0094*/ 	.word	0xffffffff


	//   ....[12]....
        /*0098*/ 	.word	0xffffffff


	//----- nvinfo : EIATTR_COOP_GROUP_INSTR_OFFSETS
	.align		4
.L_41:
        /*009c*/ 	.byte	0x04, 0x28
        /*009e*/ 	.short	(.L_43 - .L_42)


	//   ....[0]....
.L_42:
        /*00a0*/ 	.word	0x00000090


	//   ....[1]....
        /*00a4*/ 	.word	0x000004d0


	//   ....[2]....
        /*00a8*/ 	.word	0x000007b0


	//   ....[3]....
        /*00ac*/ 	.word	0x000008f0


	//   ....[4]....
        /*00b0*/ 	.word	0x000009f0


	//   ....[5]....
        /*00b4*/ 	.word	0x00000b60


	//   ....[6]....
        /*00b8*/ 	.word	0x00000d00


	//   ....[7]....
        /*00bc*/ 	.word	0x00001de0


	//   ....[8]....
        /*00c0*/ 	.word	0x00003160


	//   ....[9]....
        /*00c4*/ 	.word	0x00003370


	//   ....[10]....
        /*00c8*/ 	.word	0x000033a0


	//   ....[11]....
        /*00cc*/ 	.word	0x00003cf0


	//   ....[12]....
        /*00d0*/ 	.word	0x00003f20


	//----- nvinfo : EIATTR_VRC_CTA_INIT_COUNT
	.align		4
.L_43:
        /*00d4*/ 	.byte	0x02, 0x4a
        /*00d6*/ 	.byte	0x80
	.zero		1


	//----- nvinfo : EIATTR_SYSCALL_OFFSETS
	.align		4
        /*00d8*/ 	.byte	0x04, 0x46
        /*00da*/ 	.short	(.L_45 - .L_44)


	//   ....[0]....
.L_44:
        /*00dc*/ 	.word	0x000053e0


	//   ....[1]....
        /*00e0*/ 	.word	0x00005520


	//   ....[2]....
        /*00e4*/ 	.word	0x00005d60


	//   ....[3]....
        /*00e8*/ 	.word	0x00005ed0


	//   ....[4]....
        /*00ec*/ 	.word	0x00006040


	//----- nvinfo : EIATTR_MBARRIER_INSTR_OFFSETS
	.align		4
.L_45:
        /*00f0*/ 	.byte	0x04, 0x39
        /*00f2*/ 	.short	(.L_47 - .L_46)


	//   ....[0]....
.L_46:
        /*00f4*/ 	.word	0x000005d0
        /*00f8*/ 	.word	0x000000ff
        /*00fc*/ 	.word	0x00000000
        /*0100*/ 	.short	0x0100
        /*0102*/ 	.byte	0x05
	.zero		1


	//   ....[1]....
        /*0104*/ 	.word	0x000005e0
        /*0108*/ 	.word	0x000000ff
        /*010c*/ 	.word	0x00000070
        /*0110*/ 	.short	0x0100
        /*0112*/ 	.byte	0x05
	.zero		1


	//   ....[2]....
        /*0114*/ 	.word	0x000005f0
        /*0118*/ 	.word	0x000000ff
        /*011c*/ 	.word	0x00000008
        /*0120*/ 	.short	0x0100
        /*0122*/ 	.byte	0x05
	.zero		1


	//   ....[3]....
        /*0124*/ 	.word	0x00000600
        /*0128*/ 	.word	0x000000ff
        /*012c*/ 	.word	0x00000078
        /*0130*/ 	.short	0x0100
        /*0132*/ 	.byte	0x05
	.zero		1


	//   ....[4]....
        /*0134*/ 	.word	0x00000610
        /*0138*/ 	.word	0x000000ff
        /*013c*/ 	.word	0x00000010
        /*0140*/ 	.short	0x0100
        /*0142*/ 	.byte	0x05
	.zero		1


	//   ....[5]....
        /*0144*/ 	.word	0x00000620
        /*0148*/ 	.word	0x000000ff
        /*014c*/ 	.word	0x00000080
        /*0150*/ 	.short	0x0100
        /*0152*/ 	.byte	0x05
	.zero		1


	//   ....[6]....
        /*0154*/ 	.word	0x00000630
        /*0158*/ 	.word	0x000000ff
        /*015c*/ 	.word	0x00000018
        /*0160*/ 	.short	0x0100
        /*0162*/ 	.byte	0x05
	.zero		1


	//   ....[7]....
        /*0164*/ 	.word	0x00000640
        /*0168*/ 	.word	0x000000ff
        /*016c*/ 	.word	0x00000088
        /*0170*/ 	.short	0x0100
        /*0172*/ 	.byte	0x05
	.zero		1


	//   ....[8]....
        /*0174*/ 	.word	0x00000650
        /*0178*/ 	.word	0x000000ff
        /*017c*/ 	.word	0x00000020
        /*0180*/ 	.short	0x0100
        /*0182*/ 	.byte	0x05
	.zero		1


	//   ....[9]....
        /*0184*/ 	.word	0x00000660
        /*0188*/ 	.word	0x000000ff
        /*018c*/ 	.word	0x00000090
        /*0190*/ 	.short	0x0100
        /*0192*/ 	.byte	0x05
	.zero		1


	//   ....[10]....
        /*0194*/ 	.word	0x00000670
        /*0198*/ 	.word	0x000000ff
        /*019c*/ 	.word	0x00000028
        /*01a0*/ 	.short	0x0100
        /*01a2*/ 	.byte	0x05
	.zero		1


	//   ....[11]....
        /*01a4*/ 	.word	0x00000680
        /*01a8*/ 	.word	0x000000ff
        /*01ac*/ 	.word	0x00000098
        /*01b0*/ 	.short	0x0100
        /*01b2*/ 	.byte	0x05
	.zero		1


	//   ....[12]....
        /*01b4*/ 	.word	0x00000690
        /*01b8*/ 	.word	0x000000ff
        /*01bc*/ 	.word	0x00000030
        /*01c0*/ 	.short	0x0100
        /*01c2*/ 	.byte	0x05
	.zero		1


	//   ....[13]....
        /*01c4*/ 	.word	0x000006a0
        /*01c8*/ 	.word	0x000000ff
        /*01cc*/ 	.word	0x000000a0
        /*01d0*/ 	.short	0x0100
        /*01d2*/ 	.byte	0x05
	.zero		1


	//   ....[14]....
        /*01d4*/ 	.word	0x000006b0
        /*01d8*/ 	.word	0x000000ff
        /*01dc*/ 	.word	0x00000038
        /*01e0*/ 	.short	0x0100
        /*01e2*/ 	.byte	0x05
	.zero		1


	//   ....[15]....
        /*01e4*/ 	.word	0x000006c0
        /*01e8*/ 	.word	0x000000ff
        /*01ec*/ 	.word	0x000000a8
        /*01f0*/ 	.short	0x0100
        /*01f2*/ 	.byte	0x05
	.zero		1


	//   ....[16]....
        /*01f4*/ 	.word	0x000006d0
        /*01f8*/ 	.word	0x000000ff
        /*01fc*/ 	.word	0x00000040
        /*0200*/ 	.short	0x0100
        /*0202*/ 	.byte	0x05
	.zero		1


	//   ....[17]....
        /*0204*/ 	.word	0x000006e0
        /*0208*/ 	.word	0x000000ff
        /*020c*/ 	.word	0x000000b0
        /*0210*/ 	.short	0x0100
        /*0212*/ 	.byte	0x05
	.zero		1


	//   ....[18]....
        /*0214*/ 	.word	0x000006f0
        /*0218*/ 	.word	0x000000ff
        /*021c*/ 	.word	0x00000048
        /*0220*/ 	.short	0x0100
        /*0222*/ 	.byte	0x05
	.zero		1


	//   ....[19]....
        /*0224*/ 	.word	0x00000700
        /*0228*/ 	.word	0x000000ff
        /*022c*/ 	.word	0x000000b8
        /*0230*/ 	.short	0x0100
        /*0232*/ 	.byte	0x05
	.zero		1


	//   ....[20]....
        /*0234*/ 	.word	0x00000710
        /*0238*/ 	.word	0x000000ff
        /*023c*/ 	.word	0x00000050
        /*0240*/ 	.short	0x0100
        /*0242*/ 	.byte	0x05
	.zero		1


	//   ....[21]....
        /*0244*/ 	.word	0x00000720
        /*0248*/ 	.word	0x000000ff
        /*024c*/ 	.word	0x000000c0
        /*0250*/ 	.short	0x0100
        /*0252*/ 	.byte	0x05
	.zero		1


	//   ....[22]....
        /*0254*/ 	.word	0x00000730
        /*0258*/ 	.word	0x000000ff
        /*025c*/ 	.word	0x00000058
        /*0260*/ 	.short	0x0100
        /*0262*/ 	.byte	0x05
	.zero		1


	//   ....[23]....
        /*0264*/ 	.word	0x00000740
        /*0268*/ 	.word	0x000000ff
        /*026c*/ 	.word	0x000000c8
        /*0270*/ 	.short	0x0100
        /*0272*/ 	.byte	0x05
	.zero		1


	//   ....[24]....
        /*0274*/ 	.word	0x00000750
        /*0278*/ 	.word	0x000000ff
        /*027c*/ 	.word	0x00000060
        /*0280*/ 	.short	0x0100
        /*0282*/ 	.byte	0x05
	.zero		1


	//   ....[25]....
        /*0284*/ 	.word	0x00000760
        /*0288*/ 	.word	0x000000ff
        /*028c*/ 	.word	0x000000d0
        /*0290*/ 	.short	0x0100
        /*0292*/ 	.byte	0x05
	.zero		1


	//   ....[26]....
        /*0294*/ 	.word	0x00000770
        /*0298*/ 	.word	0x000000ff
        /*029c*/ 	.word	0x00000068
        /*02a0*/ 	.short	0x0100
        /*02a2*/ 	.byte	0x05
	.zero		1


	//   ....[27]....
        /*02a4*/ 	.word	0x00000780
        /*02a8*/ 	.word	0x000000ff
        /*02ac*/ 	.word	0x000000d8
        /*02b0*/ 	.short	0x0100
        /*02b2*/ 	.byte	0x05
	.zero		1


	//   ....[28]....
        /*02b4*/ 	.word	0x000008c0
        /*02b8*/ 	.word	0x000000ff
        /*02bc*/ 	.word	0x000000e0
        /*02c0*/ 	.short	0x0100
        /*02c2*/ 	.byte	0x07
	.zero		1


	//   ....[29]....
        /*02c4*/ 	.word	0x000008d0
        /*02c8*/ 	.word	0x000000ff
        /*02cc*/ 	.word	0x000000e8
        /*02d0*/ 	.short	0x0100
        /*02d2*/ 	.byte	0x07
	.zero		1


	//   ....[30]....
        /*02d4*/ 	.word	0x000009c0
        /*02d8*/ 	.word	0x000000ff
        /*02dc*/ 	.word	0x000000f0
        /*02e0*/ 	.short	0x0100
        /*02e2*/ 	.byte	0x05
	.zero		1


	//   ....[31]....
        /*02e4*/ 	.word	0x000009d0
        /*02e8*/ 	.word	0x000000ff
        /*02ec*/ 	.word	0x000000f8
        /*02f0*/ 	.short	0x0100
        /*02f2*/ 	.byte	0x05
	.zero		1


	//   ....[32]....
        /*02f4*/ 	.word	0x00000b10
        /*02f8*/ 	.word	0x000000ff
        /*02fc*/ 	.word	0x00000100
        /*0300*/ 	.short	0x0100
        /*0302*/ 	.byte	0x05
	.zero		1


	//   ....[33]....
        /*0304*/ 	.word	0x00000b20
        /*0308*/ 	.word	0x000000ff
        /*030c*/ 	.word	0x00000110
        /*0310*/ 	.short	0x0100
        /*0312*/ 	.byte	0x05
	.zero		1


	//   ....[34]....
        /*0314*/ 	.word	0x00000b30
        /*0318*/ 	.word	0x000000ff
        /*031c*/ 	.word	0x00000108
        /*0320*/ 	.short	0x0100
        /*0322*/ 	.byte	0x05
	.zero		1


	//   ....[35]....
        /*0324*/ 	.word	0x00000b40
        /*0328*/ 	.word	0x000000ff
        /*032c*/ 	.word	0x00000118
        /*0330*/ 	.short	0x0100
        /*0332*/ 	.byte	0x05
	.zero		1


	//   ....[36]....
        /*0334*/ 	.word	0x00000c70
        /*0338*/ 	.word	0x000000ff
        /*033c*/ 	.word	0x00000120
        /*0340*/ 	.short	0x0100
        /*0342*/ 	.byte	0x07
	.zero		1


	//   ....[37]....
        /*0344*/ 	.word	0x00000c80
        /*0348*/ 	.word	0x000000ff
        /*034c*/ 	.word	0x00000140
        /*0350*/ 	.short	0x0100
        /*0352*/ 	.byte	0x07
	.zero		1


	//   ....[38]....
        /*0354*/ 	.word	0x00000c90
        /*0358*/ 	.word	0x000000ff
        /*035c*/ 	.word	0x00000128
        /*0360*/ 	.short	0x0100
        /*0362*/ 	.byte	0x07
	.zero		1


	//   ....[39]....
        /*0364*/ 	.word	0x00000ca0
        /*0368*/ 	.word	0x000000ff
        /*036c*/ 	.word	0x00000148
        /*0370*/ 	.short	0x0100
        /*0372*/ 	.byte	0x07
	.zero		1


	//   ....[40]....
        /*0374*/ 	.word	0x00000cb0
        /*0378*/ 	.word	0x000000ff
        /*037c*/ 	.word	0x00000130
        /*0380*/ 	.short	0x0100
        /*0382*/ 	.byte	0x07
	.zero		1


	//   ....[41]....
        /*0384*/ 	.word	0x00000cc0
        /*0388*/ 	.word	0x000000ff
        /*038c*/ 	.word	0x00000150
        /*0390*/ 	.short	0x0100
        /*0392*/ 	.byte	0x07
	.zero		1


	//   ....[42]....
        /*0394*/ 	.word	0x00000cd0
        /*0398*/ 	.word	0x000000ff
        /*039c*/ 	.word	0x00000138
        /*03a0*/ 	.short	0x0100
        /*03a2*/ 	.byte	0x07
	.zero		1


	//   ....[43]....
        /*03a4*/ 	.word	0x00000ce0
        /*03a8*/ 	.word	0x000000ff
        /*03ac*/ 	.word	0x00000158
        /*03b0*/ 	.short	0x0100
        /*03b2*/ 	.byte	0x07
	.zero		1


	//   ....[44]....
        /*03b4*/ 	.word	0x00000dd0
        /*03b8*/ 	.word	0x000000ff
        /*03bc*/ 	.word	0x00000160
        /*03c0*/ 	.short	0x0100
        /*03c2*/ 	.byte	0x05
	.zero		1


	//   ....[45]....
        /*03c4*/ 	.word	0x00000de0
        /*03c8*/ 	.word	0x000000ff
        /*03cc*/ 	.word	0x00000170
        /*03d0*/ 	.short	0x0100
        /*03d2*/ 	.byte	0x05
	.zero		1


	//   ....[46]....
        /*03d4*/ 	.word	0x00000df0
        /*03d8*/ 	.word	0x000000ff
        /*03dc*/ 	.word	0x00000168
        /*03e0*/ 	.short	0x0100
        /*03e2*/ 	.byte	0x05
	.zero		1


	//   ....[47]....
        /*03e4*/ 	.word	0x00000e00
        /*03e8*/ 	.word	0x000000ff
        /*03ec*/ 	.word	0x00000178
        /*03f0*/ 	.short	0x0100
        /*03f2*/ 	.byte	0x05
	.zero		1


	//   ....[48]....
        /*03f4*/ 	.word	0x000016e0
        /*03f8*/ 	.word	0x00000003
        /*03fc*/ 	.word	0x00000170
        /*0400*/ 	.short	0x010a
        /*0402*/ 	.byte	0xff
	.zero		1


	//   ....[49]....
        /*0404*/ 	.word	0x00001710
        /*0408*/ 	.word	0x00000003
        /*040c*/ 	.word	0x00000160
        /*0410*/ 	.short	0x0101
        /*0412*/ 	.byte	0xff
	.zero		1


	//   ....[50]....
        /*0414*/ 	.word	0x000017e0
        /*0418*/ 	.word	0x000000ff
        /*041c*/ 	.word	0x00000070
        /*0420*/ 	.short	0x010a
        /*0422*/ 	.byte	0x05
	.zero		1


	//   ....[51]....
        /*0424*/ 	.word	0x00001880
        /*0428*/ 	.word	0x000000ff
        /*042c*/ 	.word	0x00000070
        /*0430*/ 	.short	0x010a
        /*0432*/ 	.byte	0x21
	.zero		1


	//   ....[52]....
        /*0434*/ 	.word	0x000019d0
        /*0438*/ 	.word	0x000000ff
        /*043c*/ 	.word	0x00000070
        /*0440*/ 	.short	0x010a
        /*0442*/ 	.byte	0x08
	.zero		1


	//   ....[53]....
        /*0444*/ 	.word	0x00001ae0
        /*0448*/ 	.word	0x000000ff
        /*044c*/ 	.word	0x000000f8
        /*0450*/ 	.short	0x0101
        /*0452*/ 	.byte	0x04
	.zero		1


	//   ....[54]....
        /*0454*/ 	.word	0x00001b00
        /*0458*/ 	.word	0x000000ff
        /*045c*/ 	.word	0x00000070
        /*0460*/ 	.short	0x010a
        /*0462*/ 	.byte	0x05
	.zero		1


	//   ....[55]....
        /*0464*/ 	.word	0x00001b80
        /*0468*/ 	.word	0x000000ff
        /*046c*/ 	.word	0x00000070
        /*0470*/ 	.short	0x010a
        /*0472*/ 	.byte	0x11
	.zero		1


	//   ....[56]....
        /*0474*/ 	.word	0x00001cd0
        /*0478*/ 	.word	0x000000ff
        /*047c*/ 	.word	0x00000070
        /*0480*/ 	.short	0x010a
        /*0482*/ 	.byte	0x08
	.zero		1


	//   ....[57]....
        /*0484*/ 	.word	0x00001e10
        /*0488*/ 	.word	0x00000002
        /*048c*/ 	.word	0x00000100
        /*0490*/ 	.short	0x010a
        /*0492*/ 	.byte	0xff
	.zero		1


	//   ....[58]....
        /*0494*/ 	.word	0x00001ed0
        /*0498*/ 	.word	0x00000002
        /*049c*/ 	.word	0x00000000
        /*04a0*/ 	.short	0x0101
        /*04a2*/ 	.byte	0xff
	.zero		1


	//   ....[59]....
        /*04a4*/ 	.word	0x00002430
        /*04a8*/ 	.word	0x000000ff
        /*04ac*/ 	.word	0x00000000
        /*04b0*/ 	.short	0x010a
        /*04b2*/ 	.byte	0x05
	.zero		1


	//   ....[60]....
        /*04b4*/ 	.word	0x000024c0
        /*04b8*/ 	.word	0x000000ff
        /*04bc*/ 	.word	0x00000000
        /*04c0*/ 	.short	0x010a
        /*04c2*/ 	.byte	0x05
	.zero		1


	//   ....[61]....
        /*04c4*/ 	.word	0x00002550
        /*04c8*/ 	.word	0x000000ff
        /*04cc*/ 	.word	0x00000000
        /*04d0*/ 	.short	0x010a
        /*04d2*/ 	.byte	0x05
	.zero		1


	//   ....[62]....
        /*04d4*/ 	.word	0x000025e0
        /*04d8*/ 	.word	0x000000ff
        /*04dc*/ 	.word	0x00000000
        /*04e0*/ 	.short	0x010a
        /*04e2*/ 	.byte	0x05
	.zero		1


	//   ....[63]....
        /*04e4*/ 	.word	0x00002670
        /*04e8*/ 	.word	0x000000ff
        /*04ec*/ 	.word	0x00000000
        /*04f0*/ 	.short	0x010a
        /*04f2*/ 	.byte	0x05
	.zero		1


	//   ....[64]....
        /*04f4*/ 	.word	0x00002700
        /*04f8*/ 	.word	0x000000ff
        /*04fc*/ 	.word	0x00000000
        /*0500*/ 	.short	0x010a
        /*0502*/ 	.byte	0x05
	.zero		1


	//   ....[65]....
        /*0504*/ 	.word	0x00002790
        /*0508*/ 	.word	0x000000ff
        /*050c*/ 	.word	0x00000000
        /*0510*/ 	.short	0x010a
        /*0512*/ 	.byte	0x05
	.zero		1


	//   ....[66]....
        /*0514*/ 	.word	0x00002820
        /*0518*/ 	.word	0x000000ff
        /*051c*/ 	.word	0x00000000
        /*0520*/ 	.short	0x010a
        /*0522*/ 	.byte	0x05
	.zero		1


	//   ....[67]....
        /*0524*/ 	.word	0x000028b0
        /*0528*/ 	.word	0x000000ff
        /*052c*/ 	.word	0x00000000
        /*0530*/ 	.short	0x010a
        /*0532*/ 	.byte	0x05
	.zero		1


	//   ....[68]....
        /*0534*/ 	.word	0x00002940
        /*0538*/ 	.word	0x000000ff
        /*053c*/ 	.word	0x00000000
        /*0540*/ 	.short	0x010a
        /*0542*/ 	.byte	0x05
	.zero		1


	//   ....[69]....
        /*0544*/ 	.word	0x000029d0
        /*0548*/ 	.word	0x000000ff
        /*054c*/ 	.word	0x00000000
        /*0550*/ 	.short	0x010a
        /*0552*/ 	.byte	0x05
	.zero		1


	//   ....[70]....
        /*0554*/ 	.word	0x00002a60
        /*0558*/ 	.word	0x000000ff
        /*055c*/ 	.word	0x00000000
        /*0560*/ 	.short	0x010a
        /*0562*/ 	.byte	0x05
	.zero		1


	//   ....[71]....
        /*0564*/ 	.word	0x00002af0
        /*0568*/ 	.word	0x000000ff
        /*056c*/ 	.word	0x00000000
        /*0570*/ 	.short	0x010a
        /*0572*/ 	.byte	0x05
	.zero		1


	//   ....[72]....
        /*0574*/ 	.word	0x00002b90
        /*0578*/ 	.word	0x00000000
        /*057c*/ 	.word	0x00000000
        /*0580*/ 	.short	0x010a
        /*0582*/ 	.byte	0xff
	.zero		1


	//   ....[73]....
        /*0584*/ 	.word	0x00002cb0
        /*0588*/ 	.word	0x00000000
        /*058c*/ 	.word	0x00000160
        /*0590*/ 	.short	0x010a
        /*0592*/ 	.byte	0xff
	.zero		1


	//   ....[74]....
        /*0594*/ 	.word	0x00002d10
        /*0598*/ 	.word	0x00000004
        /*059c*/ 	.word	0x00000000
        /*05a0*/ 	.short	0x0101
        /*05a2*/ 	.byte	0xff
	.zero		1


	//   ....[75]....
        /*05a4*/ 	.word	0x00002d30
        /*05a8*/ 	.word	0x000000ff
        /*05ac*/ 	.word	0x00000110
        /*05b0*/ 	.short	0x010a
        /*05b2*/ 	.byte	0x05
	.zero		1


	//   ....[76]....
        /*05b4*/ 	.word	0x00002e50
        /*05b8*/ 	.word	0x00000000
        /*05bc*/ 	.word	0x00000100
        /*05c0*/ 	.short	0x010a
        /*05c2*/ 	.byte	0xff
	.zero		1


	//   ....[77]....
        /*05c4*/ 	.word	0x00002f60
        /*05c8*/ 	.word	0x00000000
        /*05cc*/ 	.word	0x00000000
        /*05d0*/ 	.short	0x0101
        /*05d2*/ 	.byte	0xff
	.zero		1


	//   ....[78]....
        /*05d4*/ 	.word	0x00002ff0
        /*05d8*/ 	.word	0x000000ff
        /*05dc*/ 	.word	0x00000110
        /*05e0*/ 	.short	0x0106
        /*05e2*/ 	.byte	0x05
	.zero		1


	//   ....[79]....
        /*05e4*/ 	.word	0x00003010
        /*05e8*/ 	.word	0x000000ff
        /*05ec*/ 	.word	0x00000110
        /*05f0*/ 	.short	0x010a
        /*05f2*/ 	.byte	0x05
	.zero		1


	//   ....[80]....
        /*05f4*/ 	.word	0x000030a0
        /*05f8*/ 	.word	0x000000ff
        /*05fc*/ 	.word	0x00000110
        /*0600*/ 	.short	0x0106
        /*0602*/ 	.byte	0x04
	.zero		1


	//   ....[81]....
        /*0604*/ 	.word	0x000030e0
        /*0608*/ 	.word	0x00000000
        /*060c*/ 	.word	0x00000110
        /*0610*/ 	.short	0x010a
        /*0612*/ 	.byte	0xff
	.zero		1


	//   ....[82]....
        /*0614*/ 	.word	0x000035e0
        /*0618*/ 	.word	0x00000000
        /*061c*/ 	.word	0x00000100
        /*0620*/ 	.short	0x010a
        /*0622*/ 	.byte	0xff
	.zero		1


	//   ....[83]....
        /*0624*/ 	.word	0x000036f0
        /*0628*/ 	.word	0x00000003
        /*062c*/ 	.word	0x00000000
        /*0630*/ 	.short	0x0101
        /*0632*/ 	.byte	0xff
	.zero		1


	//   ....[84]....
        /*0634*/ 	.word	0x00003700
        /*0638*/ 	.word	0x000000ff
        /*063c*/ 	.word	0x00000000
        /*0640*/ 	.short	0x010a
        /*0642*/ 	.byte	0x05
	.zero		1


	//   ....[85]....
        /*0644*/ 	.word	0x00003720
        /*0648*/ 	.word	0x000000ff
        /*064c*/ 	.word	0x00000140
        /*0650*/ 	.short	0x010a
        /*0652*/ 	.byte	0x0e
	.zero		1


	//   ....[86]....
        /*0654*/ 	.word	0x000037f0
        /*0658*/ 	.word	0x000000ff
        /*065c*/ 	.word	0x00000000
        /*0660*/ 	.short	0x010a
        /*0662*/ 	.byte	0x07
	.zero		1


	//   ....[87]....
        /*0664*/ 	.word	0x00003920
        /*0668*/ 	.word	0x000000ff
        /*066c*/ 	.word	0x00000000
        /*0670*/ 	.short	0x010a
        /*0672*/ 	.byte	0x13
	.zero		1


	//   ....[88]....
        /*0674*/ 	.word	0x00003b20
        /*0678*/ 	.word	0x000000ff
        /*067c*/ 	.word	0x00000000
        /*0680*/ 	.short	0x010a
        /*0682*/ 	.byte	0x05
	.zero		1


	//   ....[89]....
        /*0684*/ 	.word	0x00003bb0
        /*0688*/ 	.word	0x000000ff
        /*068c*/ 	.word	0x00000000
        /*0690*/ 	.short	0x010a
        /*0692*/ 	.byte	0x05
	.zero		1


	//   ....[90]....
        /*0694*/ 	.word	0x00003c40
        /*0698*/ 	.word	0x000000ff
        /*069c*/ 	.word	0x00000000
        /*06a0*/ 	.short	0x010a
        /*06a2*/ 	.byte	0x05
	.zero		1


	//   ....[91]....
        /*06a4*/ 	.word	0x00003cd0
        /*06a8*/ 	.word	0x000000ff
        /*06ac*/ 	.word	0x00000000
        /*06b0*/ 	.short	0x010a
        /*06b2*/ 	.byte	0x06
	.zero		1


	//   ....[92]....
        /*06b4*/ 	.word	0x00004110
        /*06b8*/ 	.word	0x00000000
        /*06bc*/ 	.word	0x00000100
        /*06c0*/ 	.short	0x010a
        /*06c2*/ 	.byte	0xff
	.zero		1


	//   ....[93]....
        /*06c4*/ 	.word	0x00004200
        /*06c8*/ 	.word	0x00000000
        /*06cc*/ 	.word	0x00000000
        /*06d0*/ 	.short	0x0101
        /*06d2*/ 	.byte	0xff
	.zero		1


	//   ....[94]....
        /*06d4*/ 	.word	0x00004520
        /*06d8*/ 	.word	0x000000ff
        /*06dc*/ 	.word	0x000000f8
        /*06e0*/ 	.short	0x010a
        /*06e2*/ 	.byte	0x07
	.zero		1


	//   ....[95]....
        /*06e4*/ 	.word	0x000046a0
        /*06e8*/ 	.word	0x000000ff
        /*06ec*/ 	.word	0x000000e8
        /*06f0*/ 	.short	0x010a
        /*06f2*/ 	.byte	0x07
	.zero		1


	//   ....[96]....
        /*06f4*/ 	.word	0x00004aa0
        /*06f8*/ 	.word	0x000000ff
        /*06fc*/ 	.word	0x000000e0
        /*0700*/ 	.short	0x010b
        /*0702*/ 	.byte	0x07
	.zero		1


	//   ....[97]....
        /*0704*/ 	.word	0x00004ac0
        /*0708*/ 	.word	0x000000ff
        /*070c*/ 	.word	0x00000000
        /*0710*/ 	.short	0x0101
        /*0712*/ 	.byte	0x25
	.zero		1


	//   ....[98]....
        /*0714*/ 	.word	0x00004b00
        /*0718*/ 	.word	0x00000000
        /*071c*/ 	.word	0x000000e8
        /*0720*/ 	.short	0x010a
        /*0722*/ 	.byte	0xff
	.zero		1


	//   ....[99]....
        /*0724*/ 	.word	0x00004df0
        /*0728*/ 	.word	0x00000000
        /*072c*/ 	.word	0x00000100
        /*0730*/ 	.short	0x010a
        /*0732*/ 	.byte	0xff
	.zero		1


	//   ....[100]....
        /*0734*/ 	.word	0x00004f00
        /*0738*/ 	.word	0x00000000
        /*073c*/ 	.word	0x00000000
        /*0740*/ 	.short	0x0101
        /*0742*/ 	.byte	0xff
	.zero		1


	//   ....[101]....
        /*0744*/ 	.word	0x000058d0
        /*0748*/ 	.word	0x000000ff
        /*074c*/ 	.word	0x000000e0
        /*0750*/ 	.short	0x010a
        /*0752*/ 	.byte	0x2b
	.zero		1


	//   ....[102]....
        /*0754*/ 	.word	0x000058e0
        /*0758*/ 	.word	0x00000016
        /*075c*/ 	.word	0x00000120
        /*0760*/ 	.short	0x010a
        /*0762*/ 	.byte	0xff
	.zero		1


	//   ....[103]....
        /*0764*/ 	.word	0x00005ab0
        /*0768*/ 	.word	0x000000ff
        /*076c*/ 	.word	0x000000e0
        /*0770*/ 	.short	0x010a
        /*0772*/ 	.byte	0x2b
	.zero		1


	//   ....[104]....
        /*0774*/ 	.word	0x00005bd0
        /*0778*/ 	.word	0x000000ff
        /*077c*/ 	.word	0x00000000
        /*0780*/ 	.short	0x0101
        /*0782*/ 	.byte	0x04
	.zero		1


	//   ....[105]....
        /*0784*/ 	.word	0x00005c40
        /*0788*/ 	.word	0x00000016
        /*078c*/ 	.word	0x00000120
        /*0790*/ 	.short	0x010a
        /*0792*/ 	.byte	0xff
	.zero		1


	//   ....[106]....
        /*0794*/ 	.word	0x00006aa0
        /*0798*/ 	.word	0x000000ff
        /*079c*/ 	.word	0x00000000
        /*07a0*/ 	.short	0x0101
        /*07a2*/ 	.byte	0x05
	.zero		1


	//   ....[107]....
        /*07a4*/ 	.word	0x00007dc0
        /*07a8*/ 	.word	0x00000003
        /*07ac*/ 	.word	0x00000170
        /*07b0*/ 	.short	0x010a
        /*07b2*/ 	.byte	0xff
	.zero		1


	//   ....[108]....
        /*07b4*/ 	.word	0x00007e20
        /*07b8*/ 	.word	0x00000002
        /*07bc*/ 	.word	0x00000070
        /*07c0*/ 	.short	0x010a
        /*07c2*/ 	.byte	0xff
	.zero		1


	//   ....[109]....
        /*07c4*/ 	.word	0x00007e80
        /*07c8*/ 	.word	0x00000002
        /*07cc*/ 	.word	0x00000070
        /*07d0*/ 	.short	0x010a
        /*07d2*/ 	.byte	0xff
	.zero		1


	//   ....[110]....
        /*07d4*/ 	.word	0x00007ed0
        /*07d8*/ 	.word	0x00000002
        /*07dc*/ 	.word	0x00000100
        /*07e0*/ 	.short	0x010a
        /*07e2*/ 	.byte	0xff
	.zero		1


	//   ....[111]....
        /*07e4*/ 	.word	0x00007f30
        /*07e8*/ 	.word	0x00000000
        /*07ec*/ 	.word	0x00000000
        /*07f0*/ 	.short	0x010a
        /*07f2*/ 	.byte	0xff
	.zero		1


	//   ....[112]....
        /*07f4*/ 	.word	0x00007f90
        /*07f8*/ 	.word	0x00000000
        /*07fc*/ 	.word	0x00000000
        /*0800*/ 	.short	0x010a
        /*0802*/ 	.byte	0xff
	.zero		1


	//   ....[113]....
        /*0804*/ 	.word	0x00007ff0
        /*0808*/ 	.word	0x00000000
        /*080c*/ 	.word	0x00000000
        /*0810*/ 	.short	0x010a
        /*0812*/ 	.byte	0xff
	.zero		1


	//   ....[114]....
        /*0814*/ 	.word	0x00008050
        /*0818*/ 	.word	0x00000000
        /*081c*/ 	.word	0x00000000
        /*0820*/ 	.short	0x010a
        /*0822*/ 	.byte	0xff
	.zero		1


	//   ....[115]....
        /*0824*/ 	.word	0x000080b0
        /*0828*/ 	.word	0x00000000
        /*082c*/ 	.word	0x00000000
        /*0830*/ 	.short	0x010a
        /*0832*/ 	.byte	0xff
	.zero		1


	//   ....[116]....
        /*0834*/ 	.word	0x00008110
        /*0838*/ 	.word	0x00000000
        /*083c*/ 	.word	0x00000000
        /*0840*/ 	.short	0x010a
        /*0842*/ 	.byte	0xff
	.zero		1


	//   ....[117]....
        /*0844*/ 	.word	0x00008170
        /*0848*/ 	.word	0x00000000
        /*084c*/ 	.word	0x00000000
        /*0850*/ 	.short	0x010a
        /*0852*/ 	.byte	0xff
	.zero		1


	//   ....[118]....
        /*0854*/ 	.word	0x000081d0
        /*0858*/ 	.word	0x00000000
        /*085c*/ 	.word	0x00000000
        /*0860*/ 	.short	0x010a
        /*0862*/ 	.byte	0xff
	.zero		1


	//   ....[119]....
        /*0864*/ 	.word	0x00008230
        /*0868*/ 	.word	0x00000000
        /*086c*/ 	.word	0x00000000
        /*0870*/ 	.short	0x010a
        /*0872*/ 	.byte	0xff
	.zero		1


	//   ....[120]....
        /*0874*/ 	.word	0x00008290
        /*0878*/ 	.word	0x00000000
        /*087c*/ 	.word	0x00000000
        /*0880*/ 	.short	0x010a
        /*0882*/ 	.byte	0xff
	.zero		1


	//   ....[121]....
        /*0884*/ 	.word	0x000082f0
        /*0888*/ 	.word	0x00000000
        /*088c*/ 	.word	0x00000000
        /*0890*/ 	.short	0x010a
        /*0892*/ 	.byte	0xff
	.zero		1


	//   ....[122]....
        /*0894*/ 	.word	0x00008350
        /*0898*/ 	.word	0x00000000
        /*089c*/ 	.word	0x00000000
        /*08a0*/ 	.short	0x010a
        /*08a2*/ 	.byte	0xff
	.zero		1


	//   ....[123]....
        /*08a4*/ 	.word	0x000083b0
        /*08a8*/ 	.word	0x00000000
        /*08ac*/ 	.word	0x00000000
        /*08b0*/ 	.short	0x010a
        /*08b2*/ 	.byte	0xff
	.zero		1


	//   ....[124]....
        /*08b4*/ 	.word	0x00008400
        /*08b8*/ 	.word	0x00000000
        /*08bc*/ 	.word	0x00000160
        /*08c0*/ 	.short	0x010a
        /*08c2*/ 	.byte	0xff
	.zero		1


	//   ....[125]....
        /*08c4*/ 	.word	0x00008460
        /*08c8*/ 	.word	0x00000000
        /*08cc*/ 	.word	0x00000110
        /*08d0*/ 	.short	0x010a
        /*08d2*/ 	.byte	0xff
	.zero		1


	//   ....[126]....
        /*08d4*/ 	.word	0x000084b0
        /*08d8*/ 	.word	0x00000000
        /*08dc*/ 	.word	0x00000100
        /*08e0*/ 	.short	0x010a
        /*08e2*/ 	.byte	0xff
	.zero		1


	//   ....[127]....
        /*08e4*/ 	.word	0x00008510
        /*08e8*/ 	.word	0x00000000
        /*08ec*/ 	.word	0x00000110
        /*08f0*/ 	.short	0x010a
        /*08f2*/ 	.byte	0xff
	.zero		1


	//   ....[128]....
        /*08f4*/ 	.word	0x00008560
        /*08f8*/ 	.word	0x00000000
        /*08fc*/ 	.word	0x00000100
        /*0900*/ 	.short	0x010a
        /*0902*/ 	.byte	0xff
	.zero		1


	//   ....[129]....
        /*0904*/ 	.word	0x000085c0
        /*0908*/ 	.word	0x00000003
        /*090c*/ 	.word	0x00000140
        /*0910*/ 	.short	0x010a
        /*0912*/ 	.byte	0xff
	.zero		1


	//   ....[130]....
        /*0914*/ 	.word	0x00008620
        /*0918*/ 	.word	0x00000000
        /*091c*/ 	.word	0x00000000
        /*0920*/ 	.short	0x010a
        /*0922*/ 	.byte	0xff
	.zero		1


	//   ....[131]....
        /*0924*/ 	.word	0x00008680
        /*0928*/ 	.word	0x00000000
        /*092c*/ 	.word	0x00000000
        /*0930*/ 	.short	0x010a
        /*0932*/ 	.byte	0xff
	.zero		1


	//   ....[132]....
        /*0934*/ 	.word	0x000086e0
        /*0938*/ 	.word	0x00000000
        /*093c*/ 	.word	0x00000000
        /*0940*/ 	.short	0x010a
        /*0942*/ 	.byte	0xff
	.zero		1


	//   ....[133]....
        /*0944*/ 	.word	0x00008740
        /*0948*/ 	.word	0x00000000
        /*094c*/ 	.word	0x00000000
        /*0950*/ 	.short	0x010a
        /*0952*/ 	.byte	0xff
	.zero		1


	//   ....[134]....
        /*0954*/ 	.word	0x000087a0
        /*0958*/ 	.word	0x00000000
        /*095c*/ 	.word	0x00000000
        /*0960*/ 	.short	0x010a
        /*0962*/ 	.byte	0xff
	.zero		1


	//   ....[135]....
        /*0964*/ 	.word	0x000087f0
        /*0968*/ 	.word	0x00000000
        /*096c*/ 	.word	0x00000100
        /*0970*/ 	.short	0x010a
        /*0972*/ 	.byte	0xff
	.zero		1


	//   ....[136]....
        /*0974*/ 	.word	0x00008850
        /*0978*/ 	.word	0x00000000
        /*097c*/ 	.word	0x000000f8
        /*0980*/ 	.short	0x010a
        /*0982*/ 	.byte	0xff
	.zero		1


	//   ....[137]....
        /*0984*/ 	.word	0x000088b0
        /*0988*/ 	.word	0x00000003
        /*098c*/ 	.word	0x000000e8
        /*0990*/ 	.short	0x010a
        /*0992*/ 	.byte	0xff
	.zero		1


	//   ....[138]....
        /*0994*/ 	.word	0x00008900
        /*0998*/ 	.word	0x00000000
        /*099c*/ 	.word	0x00000100
        /*09a0*/ 	.short	0x010a
        /*09a2*/ 	.byte	0xff
	.zero		1


	//   ....[139]....
        /*09a4*/ 	.word	0x00008960
        /*09a8*/ 	.word	0x00000000
        /*09ac*/ 	.word	0x000000e0
        /*09b0*/ 	.short	0x010a
        /*09b2*/ 	.byte	0xff
	.zero		1


	//   ....[140]....
        /*09b4*/ 	.word	0x000089b0
        /*09b8*/ 	.word	0x00000016
        /*09bc*/ 	.word	0x00000120
        /*09c0*/ 	.short	0x010a
        /*09c2*/ 	.byte	0xff
	.zero		1


	//----- nvinfo : EIATTR_NUM_MBARRIERS
	.align		4
.L_47:
        /*09c4*/ 	.byte	0x03, 0x38
        /*09c6*/ 	.short	0x0030


	//----- nvinfo : EIATTR_EXIT_INSTR_OFFSETS
	.align		4
        /*09c8*/ 	.byte	0x04, 0x1c
        /*09ca*/ 	.short	(.L_49 - .L_48)


	//   ....[0]....
.L_48:
        /*09cc*/ 	.word	0x00002bc0


	//   ....[1]....
        /*09d0*/ 	.word	0x000030b0


	//   ....[2]....
        /*09d4*/ 	.word	0x00003110


	//   ....[3]....
        /*09d8*/ 	.word	0x00003f30


	//   ....[4]....
        /*09dc*/ 	.word	0x00004b30


	//   ....[5]....
        /*09e0*/ 	.word	0x00004b70


	//   ....[6]....
        /*09e4*/ 	.word	0x00007db0


	//----- nvinfo : EIATTR_MAX_THREADS
	.align		4
.L_49:
        /*09e8*/ 	.byte	0x04, 0x05
        /*09ea*/ 	.short	(.L_51 - .L_50)
.L_50:
        /*09ec*/ 	.word	0x00000100
        /*09f0*/ 	.word	0x00000001
        /*09f4*/ 	.word	0x00000001


	//----- nvinfo : EIATTR_CRS_STACK_SIZE
	.align		4
.L_51:
        /*09f8*/ 	.byte	0x04, 0x1e
        /*09fa*/ 	.short	(.L_53 - .L_52)
.L_52:
        /*09fc*/ 	.word	0x00000000


	//----- nvinfo : EIATTR_CBANK_PARAM_SIZE
	.align		4
.L_53:
        /*0a00*/ 	.byte	0x03, 0x19
        /*0a02*/ 	.short	0x0800


	//----- nvinfo : EIATTR_PARAM_CBANK
	.align		4
        /*0a04*/ 	.byte	0x04, 0x0a
        /*0a06*/ 	.short	(.L_55 - .L_54)
	.align		4
.L_54:
        /*0a08*/ 	.word	index@(.nv.constant0._ZN7cutlass13device_kernelINS_4gemm6kernel13GemmUniversalIN4cute5tupleIJiiiiEEENS1_10collective13CollectiveMmaINS1_35MainloopSm100TmaUmmaWarpSpecializedILi14ELi2ELi4ENS5_IJNS4_1CILi1EEESB_SB_EEEEENS5_IJNSA_ILi128EEENSA_ILi96EEENSA_ILi64EEEEEEaNS5_IJlSB_lEEEaSI_NS4_8TiledMMAINS4_8MMA_AtomIJNS4_15SM100_MMA_S8_SSIaaiLi128ELi96ELNS4_4UMMA5MajorE0ELSN_0ELNSM_8SaturateE0EEEEEENS4_6LayoutISC_NS5_IJNSA_ILi0EEESS_SS_EEEEENS5_IJNS4_10UnderscoreESV_SV_EEEEENS4_13SM90_TMA_LOADENS4_14ComposedLayoutINS4_7SwizzleILi2ELi4ELi3EEENS4_18smem_ptr_flag_bitsILi8EEENSR_INS5_IJNSA_ILi8EEESG_EEENS5_IJSG_SB_EEEEEEEvNS4_8identityESY_S18_vS19_EENS_8epilogue10collective18CollectiveEpilogueINS1B_23Sm100TmaWarpSpecializedILi1ELi1ELi96ELb0ELb0EEEJSH_NS5_IJNSR_ISE_SB_EENSR_ISF_SB_EEEEEaSI_aSI_NS1B_6fusion15FusionCallbacksIS1F_NS1J_17LinearCombinationIaiaiLNS_15FloatRoundStyleE2EEESH_S1I_JEEENS4_5SM1004TMEM4LOAD26SM100_TMEM_LOAD_32dp32b32xESY_NSZ_INS10_ILi1ELi4ELi3EEES13_NSR_INS5_IJS14_NSA_ILi32EEEEEENS5_IJS1U_SB_EEEEEEENS4_39AutoVectorizingCopyWithAssumedAlignmentILi128EEENS4_14SM90_TMA_STOREES1Y_S20_S20_EEEvvEEEEvNT_6ParamsE)
        /*0a0c*/ 	.short	0x0380
        /*0a0e*/ 	.short	0x0800


	//----- nvinfo : EIATTR_SW_WAR
	.align		4
.L_55:
        /*0a10*/ 	.byte	0x04, 0x36
        /*0a12*/ 	.short	(.L_57 - .L_56)
.L_56:
        /*0a14*/ 	.word	0x00000008
.L_57:


//--------------------- .nv.callgraph             --------------------------
	.section	.nv.callgraph,"",@"SHT_CUDA_CALLGRAPH"
	.align	4
	.sectionentsize	8
	.align		4
        /*0000*/ 	.word	0x00000000
	.align		4
        /*0004*/ 	.word	0xffffffff
	.align		4
        /*0008*/ 	.word	index@(_ZN7cutlass13device_kernelINS_4gemm6kernel13GemmUniversalIN4cute5tupleIJiiiiEEENS1_10collective13CollectiveMmaINS1_35MainloopSm100TmaUmmaWarpSpecializedILi14ELi2ELi4ENS5_IJNS4_1CILi1EEESB_SB_EEEEENS5_IJNSA_ILi128EEENSA_ILi96EEENSA_ILi64EEEEEEaNS5_IJlSB_lEEEaSI_NS4_8TiledMMAINS4_8MMA_AtomIJNS4_15SM100_MMA_S8_SSIaaiLi128ELi96ELNS4_4UMMA5MajorE0ELSN_0ELNSM_8SaturateE0EEEEEENS4_6LayoutISC_NS5_IJNSA_ILi0EEESS_SS_EEEEENS5_IJNS4_10UnderscoreESV_SV_EEEEENS4_13SM90_TMA_LOADENS4_14ComposedLayoutINS4_7SwizzleILi2ELi4ELi3EEENS4_18smem_ptr_flag_bitsILi8EEENSR_INS5_IJNSA_ILi8EEESG_EEENS5_IJSG_SB_EEEEEEEvNS4_8identityESY_S18_vS19_EENS_8epilogue10collective18CollectiveEpilogueINS1B_23Sm100TmaWarpSpecializedILi1ELi1ELi96ELb0ELb0EEEJSH_NS5_IJNSR_ISE_SB_EENSR_ISF_SB_EEEEEaSI_aSI_NS1B_6fusion15FusionCallbacksIS1F_NS1J_17LinearCombinationIaiaiLNS_15FloatRoundStyleE2EEESH_S1I_JEEENS4_5SM1004TMEM4LOAD26SM100_TMEM_LOAD_32dp32b32xESY_NSZ_INS10_ILi1ELi4ELi3EEES13_NSR_INS5_IJS14_NSA_ILi32EEEEEENS5_IJS1U_SB_EEEEEEENS4_39AutoVectorizingCopyWithAssumedAlignmentILi128EEENS4_14SM90_TMA_STOREES1Y_S20_S20_EEEvvEEEEvNT_6ParamsE)
	.align		4
        /*000c*/ 	.word	index@(__assertfail)
	.align		4
        /*0010*/ 	.word	0x00000000
	.align		4
        /*0014*/ 	.word	0xfffffffe
	.align		4
        /*0018*/ 	.word	0x00000000
	.align		4
        /*001c*/ 	.word	0xfffffffd
	.align		4
        /*0020*/ 	.word	0x00000000
	.align		4
        /*0024*/ 	.word	0xfffffffc


//--------------------- .nv.constant4             --------------------------
	.section	.nv.constant4,"a",@progbits
	.align	8
	.align		8
.nv.constant4:
        /*0000*/ 	.dword	__assertfail
	.align		8
        /*0008*/ 	.dword	__unnamed_1
	.align		8
        /*0010*/ 	.dword	__unnamed_2
	.align		8
        /*0018*/ 	.dword	_ZN40_INTERNAL_c92c26a5_4_k_cu_172f446a_279574cuda3std3__45__cpo5beginE
	.align		8
        /*0020*/ 	.dword	_ZN40_INTERNAL_c92c26a5_4_k_cu_172f446a_279574cuda3std3__45__cpo3endE
	.align		8
        /*0028*/ 	.dword	_ZN40_INTERNAL_c92c26a5_4_k_cu_172f446a_279574cuda3std3__45__cpo6cbeginE
	.align		8
        /*0030*/ 	.dword	_ZN40_INTERNAL_c92c26a5_4_k_cu_172f446a_279574cuda3std3__45__cpo4cendE
	.align		8
        /*0038*/ 	.dword	_ZN40_INTERNAL_c92c26a5_4_k_cu_172f446a_279574cuda3std3__442_GLOBAL__N__c92c26a5_4_k_cu_172f446a_279576ignoreE
	.align		8
        /*0040*/ 	.dword	_ZN40_INTERNAL_c92c26a5_4_k_cu_172f446a_279574cuda3std3__419piecewise_constructE
	.align		8
        /*0048*/ 	.dword	_ZN40_INTERNAL_c92c26a5_4_k_cu_172f446a_279574cuda3std3__48in_placeE
	.align		8
        /*0050*/ 	.dword	_ZN40_INTERNAL_c92c26a5_4_k_cu_172f446a_279574cuda3std6ranges3__45__cpo4swapE
	.align		8
        /*0058*/ 	.dword	_ZN40_INTERNAL_c92c26a5_4_k_cu_172f446a_279574cuda3std6ranges3__45__cpo9iter_moveE
	.align		8
        /*0060*/ 	.dword	_ZN40_INTERNAL_c92c26a5_4_k_cu_172f446a_279574cute7productE
	.align		8
        /*0068*/ 	.dword	_ZN40_INTERNAL_c92c26a5_4_k_cu_172f446a_279574cute1_E
	.align		8
        /*0070*/ 	.dword	$str$25
	.align		8
        /*0078*/ 	.dword	$str$26
	.align		8
        /*0080*/ 	.dword	$str$27
	.align		8
        /*0088*/ 	.dword	$str$28


//--------------------- .text._ZN7cutlass13device_kernelINS_4gemm6kernel13GemmUniversalIN4cute5tupleIJiiiiEEENS1_10collective13CollectiveMmaINS1_35MainloopSm100TmaUmmaWarpSpecializedILi14ELi2ELi4ENS5_IJNS4_1CILi1EEESB_SB_EEEEENS5_IJNSA_ILi128EEENSA_ILi96EEENSA_ILi64EEEEEEaNS5_IJlSB_lEEEaSI_NS4_8TiledMMAINS4_8MMA_AtomIJNS4_15SM100_MMA_S8_SSIaaiLi128ELi96ELNS4_4UMMA5MajorE0ELSN_0ELNSM_8SaturateE0EEEEEENS4_6LayoutISC_NS5_IJNSA_ILi0EEESS_SS_EEEEENS5_IJNS4_10UnderscoreESV_SV_EEEEENS4_13SM90_TMA_LOADENS4_14ComposedLayoutINS4_7SwizzleILi2ELi4ELi3EEENS4_18smem_ptr_flag_bitsILi8EEENSR_INS5_IJNSA_ILi8EEESG_EEENS5_IJSG_SB_EEEEEEEvNS4_8identityESY_S18_vS19_EENS_8epilogue10collective18CollectiveEpilogueINS1B_23Sm100TmaWarpSpecializedILi1ELi1ELi96ELb0ELb0EEEJSH_NS5_IJNSR_ISE_SB_EENSR_ISF_SB_EEEEEaSI_aSI_NS1B_6fusion15FusionCallbacksIS1F_NS1J_17LinearCombinationIaiaiLNS_15FloatRoundStyleE2EEESH_S1I_JEEENS4_5SM1004TMEM4LOAD26SM100_TMEM_LOAD_32dp32b32xESY_NSZ_INS10_ILi1ELi4ELi3EEES13_NSR_INS5_IJS14_NSA_ILi32EEEEEENS5_IJS1U_SB_EEEEEEENS4_39AutoVectorizingCopyWithAssumedAlignmentILi128EEENS4_14SM90_TMA_STOREES1Y_S20_S20_EEEvvEEEEvNT_6ParamsE --------------------------
	.section	.text._ZN7cutlass13device_kernelINS_4gemm6kernel13GemmUniversalIN4cute5tupleIJiiiiEEENS1_10collective13CollectiveMmaINS1_35MainloopSm100TmaUmmaWarpSpecializedILi14ELi2ELi4ENS5_IJNS4_1CILi1EEESB_SB_EEEEENS5_IJNSA_ILi128EEENSA_ILi96EEENSA_ILi64EEEEEEaNS5_IJlSB_lEEEaSI_NS4_8TiledMMAINS4_8MMA_AtomIJNS4_15SM100_MMA_S8_SSIaaiLi128ELi96ELNS4_4UMMA5MajorE0ELSN_0ELNSM_8SaturateE0EEEEEENS4_6LayoutISC_NS5_IJNSA_ILi0EEESS_SS_EEEEENS5_IJNS4_10UnderscoreESV_SV_EEEEENS4_13SM90_TMA_LOADENS4_14ComposedLayoutINS4_7SwizzleILi2ELi4ELi3EEENS4_18smem_ptr_flag_bitsILi8EEENSR_INS5_IJNSA_ILi8EEESG_EEENS5_IJSG_SB_EEEEEEEvNS4_8identityESY_S18_vS19_EENS_8epilogue10collective18CollectiveEpilogueINS1B_23Sm100TmaWarpSpecializedILi1ELi1ELi96ELb0ELb0EEEJSH_NS5_IJNSR_ISE_SB_EENSR_ISF_SB_EEEEEaSI_aSI_NS1B_6fusion15FusionCallbacksIS1F_NS1J_17LinearCombinationIaiaiLNS_15FloatRoundStyleE2EEESH_S1I_JEEENS4_5SM1004TMEM4LOAD26SM100_TMEM_LOAD_32dp32b32xESY_NSZ_INS10_ILi1ELi4ELi3EEES13_NSR_INS5_IJS14_NSA_ILi32EEEEEENS5_IJS1U_SB_EEEEEEENS4_39AutoVectorizingCopyWithAssumedAlignmentILi128EEENS4_14SM90_TMA_STOREES1Y_S20_S20_EEEvvEEEEvNT_6ParamsE,"ax",@progbits
	.align	128
.text._ZN7cutlass13device_kernelINS_4gemm6kernel13GemmUniversalIN4cute5tupleIJiiiiEEENS1_10collective13CollectiveMmaINS1_35MainloopSm100TmaUmmaWarpSpecializedILi14ELi2ELi4ENS5_IJNS4_1CILi1EEESB_SB_EEEEENS5_IJNSA_ILi128EEENSA_ILi96EEENSA_ILi64EEEEEEaNS5_IJlSB_lEEEaSI_NS4_8TiledMMAINS4_8MMA_AtomIJNS4_15SM100_MMA_S8_SSIaaiLi128ELi96ELNS4_4UMMA5MajorE0ELSN_0ELNSM_8SaturateE0EEEEEENS4_6LayoutISC_NS5_IJNSA_ILi0EEESS_SS_EEEEENS5_IJNS4_10UnderscoreESV_SV_EEEEENS4_13SM90_TMA_LOADENS4_14ComposedLayoutINS4_7SwizzleILi2ELi4ELi3EEENS4_18smem_ptr_flag_bitsILi8EEENSR_INS5_IJNSA_ILi8EEESG_EEENS5_IJSG_SB_EEEEEEEvNS4_8identityESY_S18_vS19_EENS_8epilogue10collective18CollectiveEpilogueINS1B_23Sm100TmaWarpSpecializedILi1ELi1ELi96ELb0ELb0EEEJSH_NS5_IJNSR_ISE_SB_EENSR_ISF_SB_EEEEEaSI_aSI_NS1B_6fusion15FusionCallbacksIS1F_NS1J_17LinearCombinationIaiaiLNS_15FloatRoundStyleE2EEESH_S1I_JEEENS4_5SM1004TMEM4LOAD26SM100_TMEM_LOAD_32dp32b32xESY_NSZ_INS10_ILi1ELi4ELi3EEES13_NSR_INS5_IJS14_NSA_ILi32EEEEEENS5_IJS1U_SB_EEEEEEENS4_39AutoVectorizingCopyWithAssumedAlignmentILi128EEENS4_14SM90_TMA_STOREES1Y_S20_S20_EEEvvEEEEvNT_6ParamsE:
        .type           _ZN7cutlass13device_kernelINS_4gemm6kernel13GemmUniversalIN4cute5tupleIJiiiiEEENS1_10collective13CollectiveMmaINS1_35MainloopSm100TmaUmmaWarpSpecializedILi14ELi2ELi4ENS5_IJNS4_1CILi1EEESB_SB_EEEEENS5_IJNSA_ILi128EEENSA_ILi96EEENSA_ILi64EEEEEEaNS5_IJlSB_lEEEaSI_NS4_8TiledMMAINS4_8MMA_AtomIJNS4_15SM100_MMA_S8_SSIaaiLi128ELi96ELNS4_4UMMA5MajorE0ELSN_0ELNSM_8SaturateE0EEEEEENS4_6LayoutISC_NS5_IJNSA_ILi0EEESS_SS_EEEEENS5_IJNS4_10UnderscoreESV_SV_EEEEENS4_13SM90_TMA_LOADENS4_14ComposedLayoutINS4_7SwizzleILi2ELi4ELi3EEENS4_18smem_ptr_flag_bitsILi8EEENSR_INS5_IJNSA_ILi8EEESG_EEENS5_IJSG_SB_EEEEEEEvNS4_8identityESY_S18_vS19_EENS_8epilogue10collective18CollectiveEpilogueINS1B_23Sm100TmaWarpSpecializedILi1ELi1ELi96ELb0ELb0EEEJSH_NS5_IJNSR_ISE_SB_EENSR_ISF_SB_EEEEEaSI_aSI_NS1B_6fusion15FusionCallbacksIS1F_NS1J_17LinearCombinationIaiaiLNS_15FloatRoundStyleE2EEESH_S1I_JEEENS4_5SM1004TMEM4LOAD26SM100_TMEM_LOAD_32dp32b32xESY_NSZ_INS10_ILi1ELi4ELi3EEES13_NSR_INS5_IJS14_NSA_ILi32EEEEEENS5_IJS1U_SB_EEEEEEENS4_39AutoVectorizingCopyWithAssumedAlignmentILi128EEENS4_14SM90_TMA_STOREES1Y_S20_S20_EEEvvEEEEvNT_6ParamsE,@function
        .size           _ZN7cutlass13device_kernelINS_4gemm6kernel13GemmUniversalIN4cute5tupleIJiiiiEEENS1_10collective13CollectiveMmaINS1_35MainloopSm100TmaUmmaWarpSpecializedILi14ELi2ELi4ENS5_IJNS4_1CILi1EEESB_SB_EEEEENS5_IJNSA_ILi128EEENSA_ILi96EEENSA_ILi64EEEEEEaNS5_IJlSB_lEEEaSI_NS4_8TiledMMAINS4_8MMA_AtomIJNS4_15SM100_MMA_S8_SSIaaiLi128ELi96ELNS4_4UMMA5MajorE0ELSN_0ELNSM_8SaturateE0EEEEEENS4_6LayoutISC_NS5_IJNSA_ILi0EEESS_SS_EEEEENS5_IJNS4_10UnderscoreESV_SV_EEEEENS4_13SM90_TMA_LOADENS4_14ComposedLayoutINS4_7SwizzleILi2ELi4ELi3EEENS4_18smem_ptr_flag_bitsILi8EEENSR_INS5_IJNSA_ILi8EEESG_EEENS5_IJSG_SB_EEEEEEEvNS4_8identityESY_S18_vS19_EENS_8epilogue10collective18CollectiveEpilogueINS1B_23Sm100TmaWarpSpecializedILi1ELi1ELi96ELb0ELb0EEEJSH_NS5_IJNSR_ISE_SB_EENSR_ISF_SB_EEEEEaSI_aSI_NS1B_6fusion15FusionCallbacksIS1F_NS1J_17LinearCombinationIaiaiLNS_15FloatRoundStyleE2EEESH_S1I_JEEENS4_5SM1004TMEM4LOAD26SM100_TMEM_LOAD_32dp32b32xESY_NSZ_INS10_ILi1ELi4ELi3EEES13_NSR_INS5_IJS14_NSA_ILi32EEEEEENS5_IJS1U_SB_EEEEEEENS4_39AutoVectorizingCopyWithAssumedAlignmentILi128EEENS4_14SM90_TMA_STOREES1Y_S20_S20_EEEvvEEEEvNT_6ParamsE,(.L_x_161 - _ZN7cutlass13device_kernelINS_4gemm6kernel13GemmUniversalIN4cute5tupleIJiiiiEEENS1_10collective13CollectiveMmaINS1_35MainloopSm100TmaUmmaWarpSpecializedILi14ELi2ELi4ENS5_IJNS4_1CILi1EEESB_SB_EEEEENS5_IJNSA_ILi128EEENSA_ILi96EEENSA_ILi64EEEEEEaNS5_IJlSB_lEEEaSI_NS4_8TiledMMAINS4_8MMA_AtomIJNS4_15SM100_MMA_S8_SSIaaiLi128ELi96ELNS4_4UMMA5MajorE0ELSN_0ELNSM_8SaturateE0EEEEEENS4_6LayoutISC_NS5_IJNSA_ILi0EEESS_SS_EEEEENS5_IJNS4_10UnderscoreESV_SV_EEEEENS4_13SM90_TMA_LOADENS4_14ComposedLayoutINS4_7SwizzleILi2ELi4ELi3EEENS4_18smem_ptr_flag_bitsILi8EEENSR_INS5_IJNSA_ILi8EEESG_EEENS5_IJSG_SB_EEEEEEEvNS4_8identityESY_S18_vS19_EENS_8epilogue10collective18CollectiveEpilogueINS1B_23Sm100TmaWarpSpecializedILi1ELi1ELi96ELb0ELb0EEEJSH_NS5_IJNSR_ISE_SB_EENSR_ISF_SB_EEEEEaSI_aSI_NS1B_6fusion15FusionCallbacksIS1F_NS1J_17LinearCombinationIaiaiLNS_15FloatRoundStyleE2EEESH_S1I_JEEENS4_5SM1004TMEM4LOAD26SM100_TMEM_LOAD_32dp32b32xESY_NSZ_INS10_ILi1ELi4ELi3EEES13_NSR_INS5_IJS14_NSA_ILi32EEEEEENS5_IJS1U_SB_EEEEEEENS4_39AutoVectorizingCopyWithAssumedAlignmentILi128EEENS4_14SM90_TMA_STOREES1Y_S20_S20_EEEvvEEEEvNT_6ParamsE)
        .other          _ZN7cutlass13device_kernelINS_4gemm6kernel13GemmUniversalIN4cute5tupleIJiiiiEEENS1_10collective13CollectiveMmaINS1_35MainloopSm100TmaUmmaWarpSpecializedILi14ELi2ELi4ENS5_IJNS4_1CILi1EEESB_SB_EEEEENS5_IJNSA_ILi128EEENSA_ILi96EEENSA_ILi64EEEEEEaNS5_IJlSB_lEEEaSI_NS4_8TiledMMAINS4_8MMA_AtomIJNS4_15SM100_MMA_S8_SSIaaiLi128ELi96ELNS4_4UMMA5MajorE0ELSN_0ELNSM_8SaturateE0EEEEEENS4_6LayoutISC_NS5_IJNSA_ILi0EEESS_SS_EEEEENS5_IJNS4_10UnderscoreESV_SV_EEEEENS4_13SM90_TMA_LOADENS4_14ComposedLayoutINS4_7SwizzleILi2ELi4ELi3EEENS4_18smem_ptr_flag_bitsILi8EEENSR_INS5_IJNSA_ILi8EEESG_EEENS5_IJSG_SB_EEEEEEEvNS4_8identityESY_S18_vS19_EENS_8epilogue10collective18CollectiveEpilogueINS1B_23Sm100TmaWarpSpecializedILi1ELi1ELi96ELb0ELb0EEEJSH_NS5_IJNSR_ISE_SB_EENSR_ISF_SB_EEEEEaSI_aSI_NS1B_6fusion15FusionCallbacksIS1F_NS1J_17LinearCombinationIaiaiLNS_15FloatRoundStyleE2EEESH_S1I_JEEENS4_5SM1004TMEM4LOAD26SM100_TMEM_LOAD_32dp32b32xESY_NSZ_INS10_ILi1ELi4ELi3EEES13_NSR_INS5_IJS14_NSA_ILi32EEEEEENS5_IJS1U_SB_EEEEEEENS4_39AutoVectorizingCopyWithAssumedAlignmentILi128EEENS4_14SM90_TMA_STOREES1Y_S20_S20_EEEvvEEEEvNT_6ParamsE,@"STO_CUDA_ENTRY STV_DEFAULT"
_ZN7cutlass13device_kernelINS_4gemm6kernel13GemmUniversalIN4cute5tupleIJiiiiEEENS1_10collective13CollectiveMmaINS1_35MainloopSm100TmaUmmaWarpSpecializedILi14ELi2ELi4ENS5_IJNS4_1CILi1EEESB_SB_EEEEENS5_IJNSA_ILi128EEENSA_ILi96EEENSA_ILi64EEEEEEaNS5_IJlSB_lEEEaSI_NS4_8TiledMMAINS4_8MMA_AtomIJNS4_15SM100_MMA_S8_SSIaaiLi128ELi96ELNS4_4UMMA5MajorE0ELSN_0ELNSM_8SaturateE0EEEEEENS4_6LayoutISC_NS5_IJNSA_ILi0EEESS_SS_EEEEENS5_IJNS4_10UnderscoreESV_SV_EEEEENS4_13SM90_TMA_LOADENS4_14ComposedLayoutINS4_7SwizzleILi2ELi4ELi3EEENS4_18smem_ptr_flag_bitsILi8EEENSR_INS5_IJNSA_ILi8EEESG_EEENS5_IJSG_SB_EEEEEEEvNS4_8identityESY_S18_vS19_EENS_8epilogue10collective18CollectiveEpilogueINS1B_23Sm100TmaWarpSpecializedILi1ELi1ELi96ELb0ELb0EEEJSH_NS5_IJNSR_ISE_SB_EENSR_ISF_SB_EEEEEaSI_aSI_NS1B_6fusion15FusionCallbacksIS1F_NS1J_17LinearCombinationIaiaiLNS_15FloatRoundStyleE2EEESH_S1I_JEEENS4_5SM1004TMEM4LOAD26SM100_TMEM_LOAD_32dp32b32xESY_NSZ_INS10_ILi1ELi4ELi3EEES13_NSR_INS5_IJS14_NSA_ILi32EEEEEENS5_IJS1U_SB_EEEEEEENS4_39AutoVectorizingCopyWithAssumedAlignmentILi128EEENS4_14SM90_TMA_STOREES1Y_S20_S20_EEEvvEEEEvNT_6ParamsE:
[----:B------:R-:W1:Y:S01]  /*0000*/  LDC R1, c[0x0][0x37c] ;  /* 0x0000df00ff017b82 */ /* 0x000e620000000800 */
[----:B------:R-:W2:Y:S01]  /*0010*/  S2R R234, SR_TID.X ;  /* 0x0000000000ea7919 */ /* 0x000ea20000002100 */
[----:B------:R-:W3:Y:S01]  /*0020*/  LDCU.64 UR4, c[0x0][0x890] ;  /* 0x00011200ff0477ac */ /* 0x000ee20008000a00 */
[----:B------:R-:W-:Y:S02]  /*0030*/  PRMT R230, RZ, 0x7610, R230 ;  /* 0x00007610ffe67816 */ /* 0x000fe400000000e6 */
[----:B------:R-:W-:Y:S01]  /*0040*/  ELECT P5, URZ, PT ;  /* 0x0000000000ff782f */ /* 0x000fe200038a0000 */
[----:B------:R-:W4:Y:S01]  /*0050*/  LDCU.64 UR40, c[0x0][0x358] ;  /* 0x00006b00ff2877ac */ /* 0x000f220008000a00 */
[----:B---3--:R-:W-:-:S04]  /*0060*/  UISETP.NE.U32.AND UP0, UPT, UR4, URZ, UPT ;  /* 0x000000ff0400728c */ /* 0x008fc8000bf05070 */
[----:B------:R-:W-:Y:S01]  /*0070*/  UISETP.NE.AND.EX UP0, UPT, UR5, URZ, UPT, UP0 ;  /* 0x000000ff0500728c */ /* 0x000fe2000bf05300 */
[----:B--2---:R-:W-:-:S05]  /*0080*/  SHF.R.U32.HI R237, RZ, 0x5, R234 ;  /* 0x00000005ffed7819 */ /* 0x004fca00000116ea */
[----:B------:R-:W2:Y:S02]  /*0090*/  SHFL.IDX PT, R0, R237, RZ, 0x1f ;  /* 0x00001fffed007589 */ /* 0x000ea400000e0000 */
[----:B--2---:R-:W-:Y:S01]  /*00a0*/  R2UR UR8, R0 ;  /* 0x00000000000872ca */ /* 0x004fe200000e0000 */
[----:B-1--4-:R-:W-:-:S14]  /*00b0*/  BRA.U UP0, `(.L_x_0) ;  /* 0x00000001002c7547 */ /* 0x012fdc000b800000 */
[----:B------:R-:W1:Y:S02]  /*00c0*/  LDCU.64 UR6, c[0x0][0x888] ;  /* 0x00011100ff0677ac */ /* 0x000e640008000a00 */
[----:B-1----:R-:W-:-:S04]  /*00d0*/  UISETP.NE.U32.AND UP0, UPT, UR6, URZ, UPT ;  /* 0x000000ff0600728c */ /* 0x002fc8000bf05070 */
[----:B------:R-:W-:-:S09]  /*00e0*/  UISETP.NE.AND.EX UP0, UPT, UR7, URZ, UPT, UP0 ;  /* 0x000000ff0700728c */ /* 0x000fd2000bf05300 */
[----:B------:R-:W-:Y:S05]  /*00f0*/  BRA.U !UP0, `(.L_x_1) ;  /* 0x0000000108107547 */ /* 0x000fea000b800000 */
[----:B------:R-:W1:Y:S02]  /*0100*/  LDC.64 R110, c[0x0][0x888] ;  /* 0x00022200ff6e7b82 */ /* 0x000e640000000a00 */
[----:B-1----:R1:W5:Y:S01]  /*0110*/  LDG.E R110, desc[UR40][R110.64] ;  /* 0x000000286e6e7981 */ /* 0x002362000c1e1900 */
[----:B------:R-:W-:Y:S01]  /*0120*/  HFMA2 R230, -RZ, RZ, 0, 5.9604644775390625e-08 ;  /* 0x00000001ffe67431 */ /* 0x000fe200000001ff */
[----:B------:R-:W-:Y:S05]  /*0130*/  BRA `(.L_x_0) ;  /* 0x00000000000c7947 */ /* 0x000fea0003800000 */
.L_x_1:
[----:B------:R-:W1:Y:S01]  /*0140*/  LDCU UR6, c[0x0][0x880] ;  /* 0x00011000ff0677ac */ /* 0x000e620008000800 */
[----:B------:R-:W-:Y:S01]  /*0150*/  HFMA2 R230, -RZ, RZ, 0, 5.9604644775390625e-08 ;  /* 0x00000001ffe67431 */ /* 0x000fe200000001ff */
[----:B-1----:R-:W-:-:S07]  /*0160*/  MOV R110, UR6 ;  /* 0x00000006006e7c02 */ /* 0x002fce0008000f00 */
.L_x_0:
[----:B------:R-:W2:Y:S02]  /*0170*/  LDCU.64 UR6, c[0x0][0x8b0] ;  /* 0x00011600ff0677ac */ /* 0x000ea40008000a00 */
[----:B--2---:R-:W-:-:S04]  /*0180*/  UISETP.NE.U32.AND UP0, UPT, UR6, URZ, UPT ;  /* 0x000000ff0600728c */ /* 0x004fc8000bf05070 */
[----:B------:R-:W-:-:S09]  /*0190*/  UISETP.NE.AND.EX UP0, UPT, UR7, URZ, UPT, UP0 ;  /* 0x000000ff0700728c */ /* 0x000fd2000bf05300 */
[----:B------:R-:W-:Y:S05]  /*01a0*/  BRA.U UP0, `(.L_x_2) ;  /* 0x0000000100247547 */ /* 0x000fea000b800000 */
[----:B------:R-:W2:Y:S02]  /*01b0*/  LDCU.64 UR6, c[0x0][0x8a8] ;  /* 0x00011500ff0677ac */ /* 0x000ea40008000a00 */
[----:B--2---:R-:W-:-:S04]  /*01c0*/  UISETP.NE.U32.AND UP0, UPT, UR6, URZ, UPT ;  /* 0x000000ff0600728c */ /* 0x004fc8000bf05070 */
[----:B------:R-:W-:-:S09]  /*01d0*/  UISETP.NE.AND.EX UP0, UPT, UR7, URZ, UPT, UP0 ;  /* 0x000000ff0700728c */ /* 0x000fd2000bf05300 */
[----:B------:R-:W-:Y:S05]  /*01e0*/  BRA.U !UP0, `(.L_x_3) ;  /* 0x00000001080c7547 */ /* 0x000fea000b800000 */
[----:B------:R-:W2:Y:S02]  /*01f0*/  LDC.64 R106, c[0x0][0x8a8] ;  /* 0x00022a00ff6a7b82 */ /* 0x000ea40000000a00 */
[----:B--2---:R2:W5:Y:S01]  /*0200*/  LDG.E R106, desc[UR40][R106.64] ;  /* 0x000000286a6a7981 */ /* 0x004562000c1e1900 */
[----:B------:R-:W-:Y:S05]  /*0210*/  BRA `(.L_x_2) ;  /* 0x0000000000087947 */ /* 0x000fea0003800000 */
.L_x_3:
[----:B------:R-:W2:Y:S02]  /*0220*/  LDCU UR6, c[0x0][0x8a0] ;  /* 0x00011400ff0677ac */ /* 0x000ea40008000800 */
[----:B--2---:R-:W-:Y:S02]  /*0230*/  MOV R106, UR6 ;  /* 0x00000006006a7c02 */ /* 0x004fe40008000f00 */
.L_x_2:
[----:B------:R-:W-:Y:S01]  /*0240*/  IMAD.U32 R0, RZ, RZ, UR8 ;  /* 0x00000008ff007e24 */ /* 0x000fe2000f8e00ff */
[----:B------:R-:W-:Y:S04]  /*0250*/  BSSY.RECONVERGENT B0, `(.L_x_4) ;  /* 0x000000c000007945 */ /* 0x000fe80003800200 */
[C---:B------:R-:W-:Y:S02]  /*0260*/  ISETP.NE.OR P1, PT, R0.reuse, 0x1, !P5 ;  /* 0x000000010000780c */ /* 0x040fe40006f25670 */
[----:B------:R-:W-:-:S11]  /*0270*/  ISETP.NE.OR P0, PT, R0, 0x3, !P5 ;  /* 0x000000030000780c */ /* 0x000fd60006f05670 */
[----:B------:R-:W-:Y:S05]  /*0280*/  @P1 BRA `(.L_x_5) ;  /* 0x0000000000201947 */ /* 0x000fea0003800000 */
[----:B------:R-:W3:Y:S02]  /*0290*/  LDCU.64 UR6, c[0x0][0x348] ;  /* 0x00006900ff0677ac */ /* 0x000ee40008000a00 */
[----:B---3--:R-:W-:Y:S02]  /*02a0*/  UIADD3 UR10, UP1, UPT, UR6, 0x80, URZ ;  /* 0x00000080060a7890 */ /* 0x008fe4000ff3e0ff */
[----:B------:R-:W-:Y:S02]  /*02b0*/  UIADD3 UR6, UP0, UPT, UR6, 0x180, URZ ;  /* 0x0000018006067890 */ /* 0x000fe4000ff1e0ff */
[----:B------:R-:W-:Y:S02]  /*02c0*/  UIADD3.X UR11, UPT, UPT, URZ, UR7, URZ, UP1, !UPT ;  /* 0x00000007ff0b7290 */ /* 0x000fe40008ffe4ff */
[----:B------:R-:W-:-:S07]  /*02d0*/  UIADD3.X UR7, UPT, UPT, URZ, UR7, URZ, UP0, !UPT ;  /* 0x00000007ff077290 */ /* 0x000fce00087fe4ff */
[----:B------:R3:W-:Y:S02]  /*02e0*/  UTMACCTL.PF [UR10] ;  /* 0x000000000a0079b9 */ /* 0x0007e40008040000 */
[----:B------:R3:W-:Y:S02]  /*02f0*/  UTMACCTL.PF [UR6] ;  /* 0x00000000060079b9 */ /* 0x0007e40008040000 */
[----:B---3--:R-:W-:Y:S01]  /*0300*/  NOP ;  /* 0x0000000000007918 */ /* 0x008fe20000000000 */
.L_x_5:
[----:B------:R-:W-:Y:S05]  /*0310*/  BSYNC.RECONVERGENT B0 ;  /* 0x0000000000007941 */ /* 0x000fea0003800200 */
.L_x_4:
[----:B------:R-:W-:Y:S04]  /*0320*/  BSSY.RECONVERGENT B0, `(.L_x_6) ;  /* 0x000000a000007945 */ /* 0x000fe80003800200 */
        /* <DEDUP_REMOVED lines=9> */
.L_x_7:
[----:B------:R-:W-:Y:S05]  /*03c0*/  BSYNC.RECONVERGENT B0 ;  /* 0x0000000000007941 */ /* 0x000fea0003800200 */
.L_x_6:
[----:B------:R-:W3:Y:S01]  /*03d0*/  LDCU.64 UR6, c[0x0][0x888] ;  /* 0x00011100ff0677ac */ /* 0x000ee20008000a00 */
[----:B------:R-:W-:Y:S02]  /*03e0*/  UISETP.EQ.U32.AND UP1, UPT, UR4, URZ, UPT ;  /* 0x000000ff0400728c */ /* 0x000fe4000bf22070 */
[----:B------:R-:W-:Y:S02]  /*03f0*/  UPLOP3.LUT UP2, UPT, UPT, UPT, UPT, 0x80, 0x8 ;  /* 0x000000000008789c */ /* 0x000fe40003f4f070 */
[----:B---3--:R-:W-:-:S04]  /*0400*/  UISETP.NE.U32.AND UP0, UPT, UR6, URZ, UPT ;  /* 0x000000ff0600728c */ /* 0x008fc8000bf05070 */
[----:B------:R-:W-:-:S04]  /*0410*/  UISETP.NE.AND.EX UP0, UPT, UR7, URZ, UPT, UP0 ;  /* 0x000000ff0700728c */ /* 0x000fc8000bf05300 */
[----:B------:R-:W-:-:S04]  /*0420*/  UISETP.EQ.OR.EX UP3, UPT, UR5, URZ, !UP0, UP1 ;  /* 0x000000ff0500728c */ /* 0x000fc8000c762710 */
[----:B------:R-:W-:-:S05]  /*0430*/  UP2UR UR44, UPR, URZ, 0x8 ;  /* 0x00000008ff2c7883 */ /* 0x000fca0008000000 */
[----:B------:R-:W-:Y:S07]  /*0440*/  BRA.U !UP3, `(.L_x_8) ;  /* 0x000000010b207547 */ /* 0x000fee000b800000 */
[----:B-----5:R-:W-:Y:S01]  /*0450*/  R2UR UR6, R110 ;  /* 0x000000006e0672ca */ /* 0x020fe200000e0000 */
[----:B------:R-:W-:Y:S02]  /*0460*/  UISETP.NE.U32.AND UP2, UPT, UR4, URZ, UPT ;  /* 0x000000ff0400728c */ /* 0x000fe4000bf45070 */
[----:B------:R-:W-:Y:S02]  /*0470*/  USEL UR4, URZ, 0xffffffff, UP0 ;  /* 0xffffffffff047887 */ /* 0x000fe40008000000 */
[----:B------:R-:W-:-:S08]  /*0480*/  UISETP.NE.AND.EX UP2, UPT, UR5, URZ, UPT, UP2 ;  /* 0x000000ff0500728c */ /* 0x000fd0000bf45320 */
[----:B------:R-:W-:-:S04]  /*0490*/  UISETP.NE.AND UP1, UPT, UR6, URZ, UPT ;  /* 0x000000ff0600728c */ /* 0x000fc8000bf25270 */
[----:B------:R-:W-:-:S04]  /*04a0*/  @!UP2 USEL UR4, URZ, 0xffffffff, UP1 ;  /* 0xffffffffff04a887 */ /* 0x000fc80008800000 */
[----:B------:R-:W-:-:S04]  /*04b0*/  ULOP3.LUT UR4, UR4, 0x1, URZ, 0xc0, !UPT ;  /* 0x0000000104047892 */ /* 0x000fc8000f8ec0ff */
[----:B------:R-:W-:-:S11]  /*04c0*/  UISETP.NE.U32.AND UP2, UPT, UR4, 0x1, UPT ;  /* 0x000000010400788c */ /* 0x000fd6000bf45070 */
.L_x_8:
[----:B------:R-:W3:Y:S01]  /*04d0*/  SHFL.IDX PT, R2, R237, RZ, 0x1f ;  /* 0x00001fffed027589 */ /* 0x000ee200000e0000 */
[----:B------:R-:W-:-:S04]  /*04e0*/  UISETP.NE.AND UP1, UPT, UR8, 0x2, UPT ;  /* 0x000000020800788c */ /* 0x000fc8000bf25270 */
[----:B------:R-:W-:Y:S01]  /*04f0*/  USEL UR6, URZ, 0x1, UP1 ;  /* 0x00000001ff067887 */ /* 0x000fe20008800000 */
[----:B---3--:R-:W-:-:S13]  /*0500*/  ISETP.NE.AND P0, PT, R2, RZ, PT ;  /* 0x000000ff0200720c */ /* 0x008fda0003f05270 */
[----:B------:R-:W-:Y:S05]  /*0510*/  @P0 BRA `(.L_x_9) ;  /* 0x0000000000a40947 */ /* 0x000fea0003800000 */
[----:B------:R-:W-:Y:S01]  /*0520*/  ELECT P0, URZ, PT ;  /* 0x0000000000ff782f */ /* 0x000fe20003800000 */
[----:B------:R-:W-:-:S12]  /*0530*/  BSSY.RECONVERGENT B0, `(.L_x_9) ;  /* 0x0000027000007945 */ /* 0x000fd80003800200 */
[----:B------:R-:W-:Y:S05]  /*0540*/  @!P0 BRA `(.L_x_10) ;  /* 0x0000000000948947 */ /* 0x000fea0003800000 */
[----:B------:R-:W3:Y:S01]  /*0550*/  S2UR UR5, SR_CgaCtaId ;  /* 0x00000000000579c3 */ /* 0x000ee20000008800 */
[----:B------:R-:W-:Y:S01]  /*0560*/  UMOV UR7, 0x400 ;  /* 0x0000040000077882 */ /* 0x000fe20000000000 */
[----:B------:R-:W-:Y:S02]  /*0570*/  UMOV UR4, 0x1 ;  /* 0x0000000100047882 */ /* 0x000fe40000000000 */
[----:B------:R-:W-:-:S04]  /*0580*/  UIADD3 UR10, UPT, UPT, -UR4, 0x100000, URZ ;  /* 0x00100000040a7890 */ /* 0x000fc8000fffe1ff */
[----:B------:R-:W-:Y:S02]  /*0590*/  USHF.L.U32 UR11, UR10, 0xb, URZ ;  /* 0x0000000b0a0b7899 */ /* 0x000fe400080006ff */
[----:B------:R-:W-:Y:S02]  /*05a0*/  USHF.L.U32 UR10, UR10, 0x1, URZ ;  /* 0x000000010a0a7899 */ /* 0x000fe400080006ff */
[----:B---3--:R-:W-:Y:S01]  /*05b0*/  ULEA UR5, UR5, UR7, 0x18 ;  /* 0x0000000705057291 */ /* 0x008fe2000f8ec0ff */
[----:B------:R-:W3:Y:S11]  /*05c0*/  FENCE.VIEW.ASYNC.S ;  /* 0x00000000000073c6 */ /* 0x000ef60000000000 */
[----:B---3--:R3:W4:Y:S01]  /*05d0*/  SYNCS.EXCH.64 URZ, [UR5], UR10 ;  /* 0x0000000a05ff75b2 */ /* 0x0087220008000100 */
[----:B------:R3:W1:Y:S01]  /*05e0*/  SYNCS.EXCH.64 URZ, [UR5+0x70], UR10 ;  /* 0x0000700a05ff75b2 */ /* 0x0006620008000100 */
        /* <DEDUP_REMOVED lines=25> */
[----:B------:R3:W1:Y:S02]  /*0780*/  SYNCS.EXCH.64 URZ, [UR5+0xd8], UR10 ;  /* 0x0000d80a05ff75b2 */ /* 0x0006640008000100 */
[----:B---34-:R-:W-:Y:S01]  /*0790*/  NOP ;  /* 0x0000000000007918 */ /* 0x018fe20000000000 */
.L_x_10:
[----:B------:R-:W-:Y:S05]  /*07a0*/  BSYNC.RECONVERGENT B0 ;  /* 0x0000000000007941 */ /* 0x000fea0003800200 */
.L_x_9:
[----:B------:R-:W3:Y:S01]  /*07b0*/  SHFL.IDX PT, R2, R237, RZ, 0x1f ;  /* 0x00001fffed027589 */ /* 0x000ee200000e0000 */
[----:B------:R-:W-:Y:S01]  /*07c0*/  NOP ;  /* 0x0000000000007918 */ /* 0x000fe20000000000 */
[----:B---3--:R-:W-:-:S13]  /*07d0*/  ISETP.NE.AND P0, PT, R2, 0x1, PT ;  /* 0x000000010200780c */ /* 0x008fda0003f05270 */
[----:B------:R-:W-:Y:S05]  /*07e0*/  @P0 BRA `(.L_x_11) ;  /* 0x0000000000400947 */ /* 0x000fea0003800000 */
[----:B------:R-:W3:Y:S01]  /*07f0*/  S2UR UR7, SR_CgaCtaId ;  /* 0x00000000000779c3 */ /* 0x000ee20000008800 */
[----:B------:R-:W-:Y:S01]  /*0800*/  UMOV UR9, 0x400 ;  /* 0x0000040000097882 */ /* 0x000fe20000000000 */
[----:B------:R-:W-:Y:S01]  /*0810*/  UMOV UR5, 0x20 ;  /* 0x0000002000057882 */ /* 0x000fe20000000000 */
[----:B------:R-:W-:Y:S01]  /*0820*/  UMOV UR4, 0x80 ;  /* 0x0000008000047882 */ /* 0x000fe20000000000 */
[----:B------:R-:W-:-:S04]  /*0830*/  UIADD3 UR10, UPT, UPT, -UR5, 0x100000, URZ ;  /* 0x00100000050a7890 */ /* 0x000fc8000fffe1ff */
[----:B------:R-:W-:Y:S02]  /*0840*/  USHF.L.U32 UR11, UR10, 0xb, URZ ;  /* 0x0000000b0a0b7899 */ /* 0x000fe400080006ff */
[----:B------:R-:W-:Y:S02]  /*0850*/  USHF.L.U32 UR10, UR10, 0x1, URZ ;  /* 0x000000010a0a7899 */ /* 0x000fe400080006ff */
[----:B------:R-:W-:-:S04]  /*0860*/  UIADD3 UR4, UPT, UPT, -UR4, 0x100000, URZ ;  /* 0x0010000004047890 */ /* 0x000fc8000fffe1ff */
[----:B------:R-:W-:Y:S02]  /*0870*/  USHF.L.U32 UR5, UR4, 0xb, URZ ;  /* 0x0000000b04057899 */ /* 0x000fe400080006ff */
[----:B------:R-:W-:Y:S01]  /*0880*/  USHF.L.U32 UR4, UR4, 0x1, URZ ;  /* 0x0000000104047899 */ /* 0x000fe200080006ff */
[----:B------:R-:W-:Y:S01]  /*0890*/  ELECT P0, URZ, PT ;  /* 0x0000000000ff782f */ /* 0x000fe20003800000 */
[----:B---3--:R-:W-:Y:S01]  /*08a0*/  ULEA UR7, UR7, UR9, 0x18 ;  /* 0x0000000907077291 */ /* 0x008fe2000f8ec0ff */
[----:B------:R-:W3:Y:S11]  /*08b0*/  FENCE.VIEW.ASYNC.S ;  /* 0x00000000000073c6 */ /* 0x000ef60000000000 */
[----:B---3--:R3:W4:Y:S01]  /*08c0*/  SYNCS.EXCH.64 URZ, [UR7+0xe0], UR10 ;  /* 0x0000e00a07ff75b2 */ /* 0x0087220008000100 */
[----:B------:R3:W1:Y:S01]  /*08d0*/  SYNCS.EXCH.64 URZ, [UR7+0xe8], UR4 ;  /* 0x0000e80407ff75b2 */ /* 0x0006620008000100 */
[----:B------:R-:W-:Y:S01]  /*08e0*/  NOP ;  /* 0x0000000000007918 */ /* 0x000fe20000000000 */
.L_x_11:
[----:B------:R-:W2:Y:S01]  /*08f0*/  SHFL.IDX PT, R2, R237, RZ, 0x1f ;  /* 0x00001fffed027589 */ /* 0x000ea200000e0000 */
[----:B------:R-:W-:Y:S01]  /*0900*/  NOP ;  /* 0x0000000000007918 */ /* 0x000fe20000000000 */
[----:B--2---:R-:W-:-:S13]  /*0910*/  ISETP.NE.AND P0, PT, R2, 0x3, PT ;  /* 0x000000030200780c */ /* 0x004fda0003f05270 */
[----:B------:R-:W-:Y:S05]  /*0920*/  @P0 BRA `(.L_x_12) ;  /* 0x0000000000300947 */ /* 0x000fea0003800000 */
[----:B---3--:R-:W2:Y:S01]  /*0930*/  S2UR UR5, SR_CgaCtaId ;  /* 0x00000000000579c3 */ /* 0x008ea20000008800 */
[----:B------:R-:W-:Y:S01]  /*0940*/  UMOV UR7, 0x400 ;  /* 0x0000040000077882 */ /* 0x000fe20000000000 */
[----:B------:R-:W-:Y:S01]  /*0950*/  UMOV UR4, 0x20 ;  /* 0x0000002000047882 */ /* 0x000fe20000000000 */
[----:B------:R-:W-:Y:S01]  /*0960*/  ELECT P0, URZ, PT ;  /* 0x0000000000ff782f */ /* 0x000fe20003800000 */
[----:B------:R-:W-:-:S04]  /*0970*/  UIADD3 UR10, UPT, UPT, -UR4, 0x100000, URZ ;  /* 0x00100000040a7890 */ /* 0x000fc8000fffe1ff */
[----:B------:R-:W-:Y:S02]  /*0980*/  USHF.L.U32 UR11, UR10, 0xb, URZ ;  /* 0x0000000b0a0b7899 */ /* 0x000fe400080006ff */
[----:B------:R-:W-:Y:S02]  /*0990*/  USHF.L.U32 UR10, UR10, 0x1, URZ ;  /* 0x000000010a0a7899 */ /* 0x000fe400080006ff */
[----:B--2---:R-:W-:Y:S01]  /*09a0*/  ULEA UR5, UR5, UR7, 0x18 ;  /* 0x0000000705057291 */ /* 0x004fe2000f8ec0ff */
[----:B------:R-:W2:Y:S11]  /*09b0*/  FENCE.VIEW.ASYNC.S ;  /* 0x00000000000073c6 */ /* 0x000eb60000000000 */
[----:B--2---:R2:W3:Y:S01]  /*09c0*/  SYNCS.EXCH.64 URZ, [UR5+0xf0], UR10 ;  /* 0x0000f00a05ff75b2 */ /* 0x0044e20008000100 */
[----:B------:R2:W1:Y:S01]  /*09d0*/  SYNCS.EXCH.64 URZ, [UR5+0xf8], UR10 ;  /* 0x0000f80a05ff75b2 */ /* 0x0004620008000100 */
[----:B------:R-:W-:Y:S01]  /*09e0*/  NOP ;  /* 0x0000000000007918 */ /* 0x000fe20000000000 */
.L_x_12:
[----:B------:R-:W4:Y:S01]  /*09f0*/  SHFL.IDX PT, R2, R237, RZ, 0x1f ;  /* 0x00001fffed027589 */ /* 0x000f2200000e0000 */
[----:B------:R-:W-:Y:S01]  /*0a00*/  NOP ;  /* 0x0000000000007918 */ /* 0x000fe20000000000 */
[----:B----4-:R-:W-:-:S13]  /*0a10*/  ISETP.NE.AND P0, PT, R2, 0x4, PT ;  /* 0x000000040200780c */ /* 0x010fda0003f05270 */
[----:B------:R-:W-:Y:S05]  /*0a20*/  @P0 BRA `(.L_x_13) ;  /* 0x00000000004c0947 */ /* 0x000fea0003800000 */
[----:B--23--:R-:W2:Y:S01]  /*0a30*/  S2UR UR5, SR_CgaCtaId ;  /* 0x00000000000579c3 */ /* 0x00cea20000008800 */
[----:B------:R-:W-:Y:S01]  /*0a40*/  UMOV UR9, 0x100 ;  /* 0x0000010000097882 */ /* 0x000fe20000000000 */
[----:B------:R-:W-:Y:S01]  /*0a50*/  UMOV UR7, 0x400 ;  /* 0x0000040000077882 */ /* 0x000fe20000000000 */
[----:B------:R-:W-:Y:S01]  /*0a60*/  USEL UR9, UR9, 0xe0, UP2 ;  /* 0x000000e009097887 */ /* 0x000fe20009000000 */
[----:B------:R-:W-:Y:S01]  /*0a70*/  UMOV UR4, 0x1 ;  /* 0x0000000100047882 */ /* 0x000fe20000000000 */
[----:B------:R-:W-:Y:S01]  /*0a80*/  ELECT P0, URZ, PT ;  /* 0x0000000000ff782f */ /* 0x000fe20003800000 */
[----:B------:R-:W-:-:S04]  /*0a90*/  UIADD3 UR10, UPT, UPT, -UR4, 0x100000, URZ ;  /* 0x00100000040a7890 */ /* 0x000fc8000fffe1ff */
[----:B------:R-:W-:Y:S02]  /*0aa0*/  USHF.L.U32 UR11, UR10, 0xb, URZ ;  /* 0x0000000b0a0b7899 */ /* 0x000fe400080006ff */
[----:B------:R-:W-:Y:S02]  /*0ab0*/  USHF.L.U32 UR10, UR10, 0x1, URZ ;  /* 0x000000010a0a7899 */ /* 0x000fe400080006ff */
[----:B------:R-:W-:-:S04]  /*0ac0*/  UIADD3 UR12, UPT, UPT, -UR9, 0x100000, URZ ;  /* 0x00100000090c7890 */ /* 0x000fc8000fffe1ff */
[----:B------:R-:W-:Y:S02]  /*0ad0*/  USHF.L.U32 UR13, UR12, 0xb, URZ ;  /* 0x0000000b0c0d7899 */ /* 0x000fe400080006ff */
[----:B------:R-:W-:Y:S02]  /*0ae0*/  USHF.L.U32 UR12, UR12, 0x1, URZ ;  /* 0x000000010c0c7899 */ /* 0x000fe400080006ff */
[----:B--2---:R-:W-:Y:S01]  /*0af0*/  ULEA UR5, UR5, UR7, 0x18 ;  /* 0x0000000705057291 */ /* 0x004fe2000f8ec0ff */
[----:B------:R-:W2:Y:S11]  /*0b00*/  FENCE.VIEW.ASYNC.S ;  /* 0x00000000000073c6 */ /* 0x000eb60000000000 */
[----:B--2---:R4:W2:Y:S01]  /*0b10*/  SYNCS.EXCH.64 URZ, [UR5+0x100], UR10 ;  /* 0x0001000a05ff75b2 */ /* 0x0048a20008000100 */
[----:B------:R4:W3:Y:S01]  /*0b20*/  SYNCS.EXCH.64 URZ, [UR5+0x110], UR12 ;  /* 0x0001100c05ff75b2 */ /* 0x0008e20008000100 */
[----:B------:R4:W1:Y:S01]  /*0b30*/  SYNCS.EXCH.64 URZ, [UR5+0x108], UR10 ;  /* 0x0001080a05ff75b2 */ /* 0x0008620008000100 */
[----:B------:R4:W1:Y:S02]  /*0b40*/  SYNCS.EXCH.64 URZ, [UR5+0x118], UR12 ;  /* 0x0001180c05ff75b2 */ /* 0x0008640008000100 */
[----:B----4-:R-:W-:Y:S01]  /*0b50*/  NOP ;  /* 0x0000000000007918 */ /* 0x010fe20000000000 */
.L_x_13:
[----:B------:R-:W4:Y:S01]  /*0b60*/  SHFL.IDX PT, R2, R237, RZ, 0x1f ;  /* 0x00001fffed027589 */ /* 0x000f2200000e0000 */
[----:B------:R-:W-:Y:S01]  /*0b70*/  NOP ;  /* 0x0000000000007918 */ /* 0x000fe20000000000 */
[----:B----4-:R-:W-:-:S13]  /*0b80*/  ISETP.NE.AND P0, PT, R2, 0x5, PT ;  /* 0x000000050200780c */ /* 0x010fda0003f05270 */
[----:B------:R-:W-:Y:S05]  /*0b90*/  @P0 BRA `(.L_x_14) ;  /* 0x0000000000580947 */ /* 0x000fea0003800000 */
[----:B---3--:R-:W3:Y:S01]  /*0ba0*/  S2UR UR7, SR_CgaCtaId ;  /* 0x00000000000779c3 */ /* 0x008ee20000008800 */
[----:B------:R-:W-:Y:S01]  /*0bb0*/  UMOV UR9, 0x400 ;  /* 0x0000040000097882 */ /* 0x000fe20000000000 */
[----:B--2---:R-:W-:Y:S01]  /*0bc0*/  UMOV UR5, 0x1 ;  /* 0x0000000100057882 */ /* 0x004fe20000000000 */
        /* <DEDUP_REMOVED lines=9> */
[----:B------:R-:W2:Y:S11]  /*0c60*/  FENCE.VIEW.ASYNC.S ;  /* 0x00000000000073c6 */ /* 0x000eb60000000000 */
[----:B--2---:R4:W2:Y:S01]  /*0c70*/  SYNCS.EXCH.64 URZ, [UR7+0x120], UR10 ;  /* 0x0001200a07ff75b2 */ /* 0x0048a20008000100 */
[----:B------:R4:W3:Y:S01]  /*0c80*/  SYNCS.EXCH.64 URZ, [UR7+0x140], UR4 ;  /* 0x0001400407ff75b2 */ /* 0x0008e20008000100 */
[----:B------:R4:W1:Y:S01]  /*0c90*/  SYNCS.EXCH.64 URZ, [UR7+0x128], UR10 ;  /* 0x0001280a07ff75b2 */ /* 0x0008620008000100 */
[----:B------:R4:W1:Y:S01]  /*0ca0*/  SYNCS.EXCH.64 URZ, [UR7+0x148], UR4 ;  /* 0x0001480407ff75b2 */ /* 0x0008620008000100 */
[----:B------:R4:W1:Y:S01]  /*0cb0*/  SYNCS.EXCH.64 URZ, [UR7+0x130], UR10 ;  /* 0x0001300a07ff75b2 */ /* 0x0008620008000100 */
[----:B------:R4:W1:Y:S01]  /*0cc0*/  SYNCS.EXCH.64 URZ, [UR7+0x150], UR4 ;  /* 0x0001500407ff75b2 */ /* 0x0008620008000100 */
[----:B------:R4:W1:Y:S01]  /*0cd0*/  SYNCS.EXCH.64 URZ, [UR7+0x138], UR10 ;  /* 0x0001380a07ff75b2 */ /* 0x0008620008000100 */
[----:B------:R4:W1:Y:S02]  /*0ce0*/  SYNCS.EXCH.64 URZ, [UR7+0x158], UR4 ;  /* 0x0001580407ff75b2 */ /* 0x0008640008000100 */
[----:B----4-:R-:W-:Y:S01]  /*0cf0*/  NOP ;  /* 0x0000000000007918 */ /* 0x010fe20000000000 */
.L_x_14:
[----:B------:R-:W4:Y:S01]  /*0d00*/  SHFL.IDX PT, R2, R237, RZ, 0x1f ;  /* 0x00001fffed027589 */ /* 0x000f2200000e0000 */
[----:B------:R-:W-:Y:S01]  /*0d10*/  NOP ;  /* 0x0000000000007918 */ /* 0x000fe20000000000 */
[----:B----4-:R-:W-:-:S13]  /*0d20*/  ISETP.NE.AND P0, PT, R2, 0x3, PT ;  /* 0x000000030200780c */ /* 0x010fda0003f05270 */
[----:B------:R-:W-:Y:S05]  /*0d30*/  @P0 BRA `(.L_x_15) ;  /* 0x0000000000380947 */ /* 0x000fea0003800000 */
[----:B--23--:R-:W2:Y:S01]  /*0d40*/  S2UR UR5, SR_CgaCtaId ;  /* 0x00000000000579c3 */ /* 0x00cea20000008800 */
        /* <DEDUP_REMOVED lines=13> */
.L_x_15:
[----:B--23--:R-:W2:Y:S01]  /*0e20*/  S2UR UR5, SR_CTAID.X ;  /* 0x00000000000579c3 */ /* 0x00cea20000002500 */
[----:B------:R-:W-:-:S05]  /*0e30*/  CS2R.32 R229, SR_CgaSize ;  /* 0x0000000000e57805 */ /* 0x000fca0000008a00 */
[----:B------:R-:W-:-:S05]  /*0e40*/  IMAD R229, R229, -0xa0, RZ ;  /* 0xffffff60e5e57824 */ /* 0x000fca00078e02ff */
[----:B------:R-:W-:-:S14]  /*0e50*/  R2UR UR9, R229 ;  /* 0x00000000e50972ca */ /* 0x000fdc00000e0000 */
[----:B------:R-:W3:Y:S01]  /*0e60*/  LDCU UR9, c[0x0][UR9+0x2b0] ;  /* 0x00005600090977ac */ /* 0x000ee20008000800 */
[----:B------:R-:W-:Y:S01]  /*0e70*/  NOP ;  /* 0x0000000000007918 */ /* 0x000fe20000000000 */
[----:B------:R-:W-:-:S05]  /*0e80*/  CS2R.32 R229, SR_CgaSize ;  /* 0x0000000000e57805 */ /* 0x000fca0000008a00 */
[----:B------:R-:W-:-:S05]  /*0e90*/  IMAD R229, R229, -0xa0, RZ ;  /* 0xffffff60e5e57824 */ /* 0x000fca00078e02ff */
[----:B------:R-:W-:-:S14]  /*0ea0*/  R2UR UR7, R229 ;  /* 0x00000000e50772ca */ /* 0x000fdc00000e0000 */
[----:B------:R-:W4:Y:S01]  /*0eb0*/  LDCU UR7, c[0x0][UR7+0x2b4] ;  /* 0x00005680070777ac */ /* 0x000f220008000800 */
[----:B------:R-:W1:Y:S08]  /*0ec0*/  S2UR UR4, SR_CTAID.Y ;  /* 0x00000000000479c3 */ /* 0x000e700000002600 */
[----:B------:R-:W4:Y:S01]  /*0ed0*/  LDC R9, c[0x0][0xb24] ;  /* 0x0002c900ff097b82 */ /* 0x000f220000000800 */
[----:B--2---:R-:W-:-:S02]  /*0ee0*/  I2FP.F32.U32 R4, UR5 ;  /* 0x0000000500047c45 */ /* 0x004fc40008201000 */
[----:B------:R-:W-:-:S05]  /*0ef0*/  CS2R.32 R5, SR_CgaSize ;  /* 0x0000000000057805 */ /* 0x000fca0000008a00 */
[----:B------:R-:W-:-:S06]  /*0f00*/  IMAD R5, R5, -0xa0, RZ ;  /* 0xffffff6005057824 */ /* 0x000fcc00078e02ff */
[----:B------:R-:W2:Y:S01]  /*0f10*/  LDC R5, c[0x0][R5+0x2a0] ;  /* 0x0000a80005057b82 */ /* 0x000ea20000000800 */
[----:B------:R-:W-:Y:S01]  /*0f20*/  MOV R229, UR5 ;  /* 0x0000000500e57c02 */ /* 0x000fe20008000f00 */
[----:B---3--:R-:W-:Y:S01]  /*0f30*/  FMUL R4, R4, UR9 ;  /* 0x0000000904047c20 */ /* 0x008fe20008400000 */
[----:B-1----:R-:W-:Y:S02]  /*0f40*/  I2FP.F32.U32 R2, UR4 ;  /* 0x0000000400027c45 */ /* 0x002fe40008201000 */
[----:B------:R-:W-:-:S05]  /*0f50*/  CS2R.32 R3, SR_CgaSize ;  /* 0x0000000000037805 */ /* 0x000fca0000008a00 */
[----:B------:R-:W-:-:S06]  /*0f60*/  IMAD R3, R3, -0xa0, RZ ;  /* 0xffffff6003037824 */ /* 0x000fcc00078e02ff */
[----:B------:R-:W1:Y:S01]  /*0f70*/  LDC R3, c[0x0][R3+0x2a4] ;  /* 0x0000a90003037b82 */ /* 0x000e620000000800 */
[----:B------:R-:W3:Y:S01]  /*0f80*/  F2I.U32.TRUNC.NTZ R228, R4 ;  /* 0x0000000400e47305 */ /* 0x000ee2000020f000 */
[----:B------:R-:W-:Y:S01]  /*0f90*/  MOV R219, UR4 ;  /* 0x0000000400db7c02 */ /* 0x000fe20008000f00 */
[----:B----4-:R-:W-:-:S05]  /*0fa0*/  FMUL R2, R2, UR7 ;  /* 0x0000000702027c20 */ /* 0x010fca0008400000 */
[----:B------:R-:W-:Y:S01]  /*0fb0*/  BAR.SYNC.DEFER_BLOCKING 0x0 ;  /* 0x0000000000007b1d */ /* 0x000fe20000010000 */
[----:B------:R-:W-:-:S05]  /*0fc0*/  ISETP.GE.AND P0, PT, R9, 0x1, PT ;  /* 0x000000010900780c */ /* 0x000fca0003f06270 */
[----:B------:R-:W4:Y:S02]  /*0fd0*/  F2I.U32.TRUNC.NTZ R218, R2 ;  /* 0x0000000200da7305 */ /* 0x000f24000020f000 */
[----:B------:R-:W1:Y:S01]  /*0fe0*/  S2UR UR36, SR_CTAID.Z ;  /* 0x00000000002479c3 */ /* 0x000e620000002700 */
[----:B---3--:R-:W-:-:S05]  /*0ff0*/  IADD3 R228, PT, PT, -R228, RZ, RZ ;  /* 0x000000ffe4e47210 */ /* 0x008fca0007ffe1ff */
[----:B--2---:R-:W-:Y:S01]  /*1000*/  IMAD R228, R5, R228, UR5 ;  /* 0x0000000505e47e24 */ /* 0x004fe2000f8e02e4 */
[----:B----4-:R-:W-:-:S05]  /*1010*/  IADD3 R218, PT, PT, -R218, RZ, RZ ;  /* 0x000000ffdada7210 */ /* 0x010fca0007ffe1ff */
[----:B-1----:R-:W-:Y:S01]  /*1020*/  IMAD R218, R3, R218, UR4 ;  /* 0x0000000403da7e24 */ /* 0x002fe2000f8e02da */
[----:B------:R-:W-:Y:S06]  /*1030*/  @!P0 BRA `(.L_x_16) ;  /* 0x0000000000b88947 */ /* 0x000fec0003800000 */
[----:B------:R-:W1:Y:S01]  /*1040*/  LDC.64 R4, c[0x0][0xb18] ;  /* 0x0002c600ff047b82 */ /* 0x000e620000000a00 */
[----:B------:R-:W-:-:S07]  /*1050*/  ISETP.NE.AND P0, PT, R9, 0x1, PT ;  /* 0x000000010900780c */ /* 0x000fce0003f05270 */
[----:B------:R-:W2:Y:S08]  /*1060*/  LDC R10, c[0x0][0xb0c] ;  /* 0x0002c300ff0a7b82 */ /* 0x000eb00000000800 */
[----:B------:R-:W3:Y:S08]  /*1070*/  LDC R11, c[0x0][0x370] ;  /* 0x0000dc00ff0b7b82 */ /* 0x000ef00000000800 */
[----:B------:R-:W4:Y:S01]  /*1080*/  LDC R12, c[0x0][0x374] ;  /* 0x0000dd00ff0c7b82 */ /* 0x000f220000000800 */
[----:B-1----:R-:W-:-:S07]  /*1090*/  ISETP.NE.AND P1, PT, R4, 0x1, PT ;  /* 0x000000010400780c */ /* 0x002fce0003f25270 */
[----:B------:R-:W3:Y:S01]  /*10a0*/  LDC.64 R6, c[0x0][0xb10] ;  /* 0x0002c400ff067b82 */ /* 0x000ee20000000a00 */
[----:B--2---:R-:W-:-:S07]  /*10b0*/  ISETP.NE.AND P2, PT, R10, 0x1, PT ;  /* 0x000000010a00780c */ /* 0x004fce0003f45270 */
[----:B------:R-:W1:Y:S08]  /*10c0*/  LDC R8, c[0x0][0xb20] ;  /* 0x0002c800ff087b82 */ /* 0x000e700000000800 */
[----:B------:R-:W2:Y:S01]  /*10d0*/  LDC.64 R2, c[0x0][0xb28] ;  /* 0x0002ca00ff027b82 */ /* 0x000ea20000000a00 */
[----:B----4-:R-:W-:-:S04]  /*10e0*/  IMAD.HI.U32 R13, R12, R5, RZ ;  /* 0x000000050c0d7227 */ /* 0x010fc800078e00ff */
[----:B------:R-:W-:-:S04]  /*10f0*/  IMAD.HI.U32 R5, R219, R5, RZ ;  /* 0x00000005db057227 */ /* 0x000fc800078e00ff */
[----:B---3--:R-:W-:-:S04]  /*1100*/  IMAD.HI.U32 R14, R11, R6, RZ ;  /* 0x000000060b0e7227 */ /* 0x008fc800078e00ff */
[----:B------:R-:W-:Y:S01]  /*1110*/  IMAD.HI.U32 R16, R229, R6, RZ ;  /* 0x00000006e5107227 */ /* 0x000fe200078e00ff */
[-C--:B------:R-:W-:Y:S02]  /*1120*/  @P2 SHF.R.U32.HI R11, RZ, R7.reuse, R14 ;  /* 0x00000007ff0b2219 */ /* 0x080fe4000001160e */
[-C--:B-1----:R-:W-:Y:S02]  /*1130*/  @P1 SHF.R.U32.HI R12, RZ, R8.reuse, R13 ;  /* 0x00000008ff0c1219 */ /* 0x082fe4000001160d */
[----:B------:R-:W-:Y:S02]  /*1140*/  SHF.R.U32.HI R8, RZ, R8, R5 ;  /* 0x00000008ff087219 */ /* 0x000fe40000011605 */
[----:B------:R-:W-:Y:S02]  /*1150*/  SHF.R.U32.HI R16, RZ, R7, R16 ;  /* 0x00000007ff107219 */ /* 0x000fe40000011610 */
[----:B------:R-:W-:Y:S01]  /*1160*/  SEL R5, R219, R8, !P1 ;  /* 0x00000008db057207 */ /* 0x000fe20004800000 */
[----:B--2---:R-:W-:Y:S01]  /*1170*/  IMAD.HI.U32 R14, R12, R2, RZ ;  /* 0x000000020c0e7227 */ /* 0x004fe200078e00ff */
[----:B------:R-:W-:-:S03]  /*1180*/  SEL R7, R229, R16, !P2 ;  /* 0x00000010e5077207 */ /* 0x000fc60005000000 */
[----:B------:R-:W-:Y:S01]  /*1190*/  IMAD.HI.U32 R6, R11, R2, RZ ;  /* 0x000000020b067227 */ /* 0x000fe200078e00ff */
[----:B------:R-:W-:-:S04]  /*11a0*/  @P0 SHF.R.U32.HI R12, RZ, R3, R14 ;  /* 0x00000003ff0c0219 */ /* 0x000fc8000001160e */
[----:B------:R-:W-:Y:S01]  /*11b0*/  @P0 SHF.R.U32.HI R11, RZ, R3, R6 ;  /* 0x00000003ff0b0219 */ /* 0x000fe20000011606 */
[----:B------:R-:W-:-:S04]  /*11c0*/  IMAD R12, R12, R9, RZ ;  /* 0x000000090c0c7224 */ /* 0x000fc800078e02ff */
[----:B------:R-:W-:Y:S01]  /*11d0*/  IMAD R6, R11, R9, RZ ;  /* 0x000000090b067224 */ /* 0x000fe200078e02ff */
[----:B------:R-:W-:-:S04]  /*11e0*/  ISETP.GE.AND P1, PT, R5, R12, PT ;  /* 0x0000000c0500720c */ /* 0x000fc80003f26270 */
[----:B------:R-:W-:Y:S01]  /*11f0*/  ISETP.GE.OR P1, PT, R7, R6, P1 ;  /* 0x000000060700720c */ /* 0x000fe20000f26670 */
[----:B------:R-:W-:-:S05]  /*1200*/  IMAD.HI.U32 R6, R5, R2, RZ ;  /* 0x0000000205067227 */ /* 0x000fca00078e00ff */
[----:B------:R-:W-:-:S04]  /*1210*/  SHF.R.U32.HI R6, RZ, R3, R6 ;  /* 0x00000003ff067219 */ /* 0x000fc80000011606 */
[----:B------:R-:W-:-:S03]  /*1220*/  SEL R6, R5, R6, !P0 ;  /* 0x0000000605067207 */ /* 0x000fc60004000000 */
[----:B------:R-:W-:Y:S01]  /*1230*/  @!P1 IMAD.HI.U32 R8, R7, R2, RZ ;  /* 0x0000000207089227 */ /* 0x000fe200078e00ff */
[----:B------:R-:W-:-:S04]  /*1240*/  IADD3 R2, PT, PT, -R6, RZ, RZ ;  /* 0x000000ff06027210 */ /* 0x000fc80007ffe1ff */
[----:B------:R-:W-:Y:S01]  /*1250*/  @!P1 SHF.R.U32.HI R8, RZ, R3, R8 ;  /* 0x00000003ff089219 */ /* 0x000fe20000011608 */
[----:B------:R-:W-:-:S03]  /*1260*/  IMAD R2, R9, R2, R5 ;  /* 0x0000000209027224 */ /* 0x000fc600078e0205 */
[----:B------:R-:W-:Y:S02]  /*1270*/  @!P1 SEL R3, R7, R8, !P0 ;  /* 0x0000000807039207 */ /* 0x000fe40004000000 */
[----:B------:R-:W-:-:S03]  /*1280*/  IADD3 R8, PT, PT, -R5, RZ, RZ ;  /* 0x000000ff05087210 */ /* 0x000fc60007ffe1ff */
[--C-:B------:R-:W-:Y:S02]  /*1290*/  @!P1 IMAD.IADD R6, R6, 0x1, -R3.reuse ;  /* 0x0000000106069824 */ /* 0x100fe400078e0a03 */
[----:B------:R-:W-:Y:S01]  /*12a0*/  @!P1 IMAD R3, R2, R11, R3 ;  /* 0x0000000b02039224 */ /* 0x000fe200078e0203 */
[----:B------:R-:W-:Y:S01]  /*12b0*/  IADD3 R2, PT, PT, -R7, RZ, RZ ;  /* 0x000000ff07027210 */ /* 0x000fe20007ffe1ff */
[----:B------:R-:W-:Y:S02]  /*12c0*/  @!P1 IMAD R5, R6, R9, R7 ;  /* 0x0000000906059224 */ /* 0x000fe400078e0207 */
[----:B------:R-:W-:Y:S02]  /*12d0*/  IMAD R8, R4, R8, R219 ;  /* 0x0000000804087224 */ /* 0x000fe400078e02db */
[----:B------:R-:W-:Y:S02]  /*12e0*/  @!P1 IMAD.MOV.U32 R7, RZ, RZ, R3 ;  /* 0x000000ffff079224 */ /* 0x000fe400078e0003 */
[----:B------:R-:W-:-:S02]  /*12f0*/  IMAD R2, R10, R2, R229 ;  /* 0x000000020a027224 */ /* 0x000fc400078e02e5 */
[----:B------:R-:W-:Y:S02]  /*1300*/  IMAD R219, R5, R4, R8 ;  /* 0x0000000405db7224 */ /* 0x000fe400078e0208 */
[----:B------:R-:W-:Y:S02]  /*1310*/  IMAD R229, R7, R10, R2 ;  /* 0x0000000a07e57224 */ /* 0x000fe400078e0202 */
.L_x_16:
[----:B------:R-:W1:Y:S01]  /*1320*/  LDCU UR4, c[0x0][0xb30] ;  /* 0x00016600ff0477ac */ /* 0x000e620008000800 */
[----:B------:R-:W2:Y:S08]  /*1330*/  S2UR UR37, SR_CgaCtaId ;  /* 0x00000000002579c3 */ /* 0x000eb00000008800 */
[----:B------:R-:W3:Y:S01]  /*1340*/  LDC R102, c[0x0][0xb24] ;  /* 0x0002c900ff667b82 */ /* 0x000ee20000000800 */
[----:B-1----:R-:W-:-:S09]  /*1350*/  UISETP.NE.AND UP1, UPT, UR4, 0x1, UPT ;  /* 0x000000010400788c */ /* 0x002fd2000bf25270 */
[----:B--2---:R-:W-:Y:S05]  /*1360*/  BRA.U UP1, `(.L_x_17) ;  /* 0x0000000101407547 */ /* 0x004fea000b800000 */
[----:B------:R-:W1:Y:S08]  /*1370*/  LDC.64 R4, c[0x0][0xb10] ;  /* 0x0002c400ff047b82 */ /* 0x000e700000000a00 */
[----:B------:R-:W2:Y:S08]  /*1380*/  LDC.64 R2, c[0x0][0xb18] ;  /* 0x0002c600ff027b82 */ /* 0x000eb00000000a00 */
[----:B------:R-:W4:Y:S08]  /*1390*/  LDC R6, c[0x0][0xb20] ;  /* 0x0002c800ff067b82 */ /* 0x000f300000000800 */
[----:B------:R-:W3:Y:S01]  /*13a0*/  LDC R8, c[0x0][0xb0c] ;  /* 0x0002c300ff087b82 */ /* 0x000ee20000000800 */
[----:B-1----:R-:W-:-:S05]  /*13b0*/  IMAD.HI.U32 R4, R229, R4, RZ ;  /* 0x00000004e5047227 */ /* 0x002fca00078e00ff */
[----:B------:R-:W-:Y:S01]  /*13c0*/  SHF.R.U32.HI R4, RZ, R5, R4 ;  /* 0x00000005ff047219 */ /* 0x000fe20000011604 */
[----:B--2---:R-:W-:Y:S01]  /*13d0*/  IMAD.HI.U32 R3, R219, R3, RZ ;  /* 0x00000003db037227 */ /* 0x004fe200078e00ff */
[----:B------:R-:W-:-:S04]  /*13e0*/  ISETP.NE.AND P0, PT, R2, 0x1, PT ;  /* 0x000000010200780c */ /* 0x000fc80003f05270 */
[----:B----4-:R-:W-:-:S04]  /*13f0*/  SHF.R.U32.HI R6, RZ, R6, R3 ;  /* 0x00000006ff067219 */ /* 0x010fc80000011603 */
[----:B------:R-:W-:Y:S02]  /*1400*/  SEL R3, R219, R6, !P0 ;  /* 0x00000006db037207 */ /* 0x000fe40004000000 */
[----:B---3--:R-:W-:-:S04]  /*1410*/  ISETP.NE.AND P1, PT, R8, 0x1, PT ;  /* 0x000000010800780c */ /* 0x008fc80003f25270 */
[----:B------:R-:W-:-:S05]  /*1420*/  SEL R4, R229, R4, !P1 ;  /* 0x00000004e5047207 */ /* 0x000fca0004800000 */
[----:B------:R-:W-:Y:S02]  /*1430*/  IMAD.IADD R5, R3, 0x1, -R4 ;  /* 0x0000000103057824 */ /* 0x000fe400078e0a04 */
[----:B------:R-:W-:Y:S02]  /*1440*/  IMAD.IADD R3, R4, 0x1, -R3 ;  /* 0x0000000104037824 */ /* 0x000fe400078e0a03 */
[----:B------:R-:W-:Y:S02]  /*1450*/  IMAD R229, R5, R8, R229 ;  /* 0x0000000805e57224 */ /* 0x000fe400078e02e5 */
[----:B------:R-:W-:-:S07]  /*1460*/  IMAD R219, R3, R2, R219 ;  /* 0x0000000203db7224 */ /* 0x000fce00078e02db */
.L_x_17:
[----:B------:R-:W-:Y:S01]  /*1470*/  BAR.SYNC.DEFER_BLOCKING 0x0 ;  /* 0x0000000000007b1d */ /* 0x000fe20000010000 */
[----:B------:R-:W-:Y:S01]  /*1480*/  UISETP.NE.AND UP1, UPT, UR8, 0x2, UPT ;  /* 0x000000020800788c */ /* 0x000fe2000bf25270 */
[----:B------:R-:W-:Y:S02]  /*1490*/  ISETP.NE.OR P5, PT, R0, 0x2, !P5 ;  /* 0x000000020000780c */ /* 0x000fe40006fa5670 */
[----:B------:R-:W-:-:S06]  /*14a0*/  LOP3.LUT R2, R234, 0x1f, RZ, 0xc0, !PT ;  /* 0x0000001fea027812 */ /* 0x000fcc00078ec0ff */
[----:B------:R-:W-:Y:S05]  /*14b0*/  BRA.U UP1, `(.L_x_18) ;  /* 0x0000001501c87547 */ /* 0x000fea000b800000 */
[----:B------:R-:W1:Y:S01]  /*14c0*/  LDCU UR15, c[0x0][0x38c] ;  /* 0x00007180ff0f77ac */ /* 0x000e620008000800 */
[----:B------:R-:W2:Y:S01]  /*14d0*/  LDC R9, c[0x0][0x370] ;  /* 0x0000dc00ff097b82 */ /* 0x000ea20000000800 */
[----:B------:R-:W-:Y:S01]  /*14e0*/  PLOP3.LUT P1, PT, PT, PT, UP2, 0x80, 0x8 ;  /* 0x000000000008781c */ /* 0x000fe20003f2f028 */
[----:B------:R-:W-:Y:S01]  /*14f0*/  HFMA2 R12, -RZ, RZ, 0, 0 ;  /* 0x00000000ff0c7431 */ /* 0x000fe200000001ff */
[----:B------:R-:W-:Y:S01]  /*1500*/  ISETP.EQ.OR P4, PT, R2, RZ, P5 ;  /* 0x000000ff0200720c */ /* 0x000fe20002f82670 */
[----:B------:R-:W-:Y:S01]  /*1510*/  IMAD.MOV.U32 R15, RZ, RZ, 0x1 ;  /* 0x00000001ff0f7424 */ /* 0x000fe200078e00ff */
[----:B------:R-:W-:Y:S01]  /*1520*/  PLOP3.LUT P1, PT, P1, PT, PT, 0x8, 0x80 ;  /* 0x000000000080781c */ /* 0x000fe20000f2e170 */
[----:B------:R-:W-:Y:S01]  /*1530*/  IMAD.MOV.U32 R14, RZ, RZ, RZ ;  /* 0x000000ffff0e7224 */ /* 0x000fe200078e00ff */
[----:B------:R-:W-:Y:S01]  /*1540*/  MOV R8, 0x1 ;  /* 0x0000000100087802 */ /* 0x000fe20000000f00 */
[----:B------:R-:W4:Y:S01]  /*1550*/  LDC R0, c[0x0][0x374] ;  /* 0x0000dd00ff007b82 */ /* 0x000f220000000800 */
[----:B------:R-:W-:Y:S01]  /*1560*/  IMAD.MOV.U32 R10, RZ, RZ, RZ ;  /* 0x000000ffff0a7224 */ /* 0x000fe200078e00ff */
[----:B------:R-:W2:Y:S01]  /*1570*/  LDCU.64 UR24, c[0x0][0x348] ;  /* 0x00006900ff1877ac */ /* 0x000ea20008000a00 */
[----:B------:R-:W-:Y:S01]  /*1580*/  UMOV UR13, URZ ;  /* 0x000000ff000d7c82 */ /* 0x000fe20008000000 */
[----:B-1----:R-:W-:-:S04]  /*1590*/  UIADD3 UR5, UPT, UPT, UR15, 0x3f, URZ ;  /* 0x0000003f0f057890 */ /* 0x002fc8000fffe0ff */
[----:B------:R-:W-:-:S04]  /*15a0*/  USHF.R.S32.HI UR4, URZ, 0x1f, UR5 ;  /* 0x0000001fff047899 */ /* 0x000fc80008011405 */
[----:B------:R-:W-:-:S04]  /*15b0*/  ULEA.HI UR4, UR4, UR5, URZ, 0x6 ;  /* 0x0000000504047291 */ /* 0x000fc8000f8f30ff */
[----:B------:R-:W-:Y:S02]  /*15c0*/  USHF.R.S32.HI UR22, URZ, 0x6, UR4 ;  /* 0x00000006ff167899 */ /* 0x000fe40008011404 */
[----:B------:R-:W-:Y:S02]  /*15d0*/  UIADD3 UR4, UPT, UPT, UR15, -0x1, URZ ;  /* 0xffffffff0f047890 */ /* 0x000fe4000fffe0ff */
[----:B------:R-:W-:Y:S02]  /*15e0*/  UISETP.LT.U32.AND UP0, UPT, UR22, 0xe, UPT ;  /* 0x0000000e1600788c */ /* 0x000fe4000bf01070 */
[----:B------:R-:W-:Y:S02]  /*15f0*/  UISETP.GE.U32.AND UP1, UPT, UR4, -0x7f, UPT ;  /* 0xffffff810400788c */ /* 0x000fe4000bf26070 */
[----:B------:R-:W-:Y:S02]  /*1600*/  USEL UR21, UR22, 0xe, UP0 ;  /* 0x0000000e16157887 */ /* 0x000fe40008000000 */
[----:B------:R-:W-:-:S02]  /*1610*/  UIADD3 UR15, UPT, UPT, UR15, 0x7e, URZ ;  /* 0x0000007e0f0f7890 */ /* 0x000fc4000fffe0ff */
[----:B------:R-:W-:Y:S02]  /*1620*/  UIADD3 UR7, UPT, UPT, UR21, -0x1, URZ ;  /* 0xffffffff15077890 */ /* 0x000fe4000fffe0ff */
[----:B------:R-:W-:-:S03]  /*1630*/  UIADD3 UR14, UPT, UPT, UR22, -UR21, URZ ;  /* 0x80000015160e7290 */ /* 0x000fc6000fffe0ff */
[----:B------:R-:W-:-:S04]  /*1640*/  @UP1 UIADD3 UR7, UPT, UPT, UR21, URZ, URZ ;  /* 0x000000ff15071290 */ /* 0x000fc8000fffe0ff */
[----:B--2---:R-:W-:-:S12]  /*1650*/  UIADD3 UR7, UPT, UPT, UR7, 0x1, URZ ;  /* 0x0000000107077890 */ /* 0x004fd8000fffe0ff */
.L_x_36:
[----:B------:R-:W-:Y:S01]  /*1660*/  UISETP.NE.AND UP0, UPT, UR37, URZ, UPT ;  /* 0x000000ff2500728c */ /* 0x000fe2000bf05270 */
[----:B------:R-:W1:Y:S08]  /*1670*/  S2UR UR37, SR_CgaCtaId ;  /* 0x00000000002579c3 */ /* 0x000e700000008800 */
[----:B------:R-:W-:Y:S05]  /*1680*/  BRA.U UP0, `(.L_x_19) ;  /* 0x0000000100347547 */ /* 0x000fea000b800000 */
[----:B------:R-:W2:Y:S01]  /*1690*/  S2R R2, SR_CgaCtaId ;  /* 0x0000000000027919 */ /* 0x000ea20000008800 */
[----:B------:R-:W-:-:S04]  /*16a0*/  MOV R3, 0x400 ;  /* 0x0000040000037802 */ /* 0x000fc80000000f00 */
[----:B--2---:R-:W-:Y:S02]  /*16b0*/  LEA R3, R2, R3, 0x18 ;  /* 0x0000000302037211 */ /* 0x004fe400078ec0ff */
[----:B------:R-:W-:-:S03]  /*16c0*/  SHF.L.U32 R2, R8, 0x1f, RZ ;  /* 0x0000001f08027819 */ /* 0x000fc600000006ff */
[----:B------:R-:W-:-:S04]  /*16d0*/  IMAD R3, R10, 0x8, R3 ;  /* 0x000000080a037824 */ /* 0x000fc800078e0203 */
[----:B------:R-:W2:Y:S02]  /*16e0*/  SYNCS.PHASECHK.TRANS64.TRYWAIT P0, [R3+URZ+0x170], R2 ;  /* 0x00017002030075a7 */ /* 0x000ea400080011ff */
[----:B--2---:R-:W-:Y:S05]  /*16f0*/  @!P0 BRA `(.L_x_20) ;  /* 0x0000006400b08947 */ /* 0x004fea0003800000 */
.L_x_108:
[----:B------:R-:W-:Y:S01]  /*1700*/  VIADD R10, R10, 0x1 ;  /* 0x000000010a0a7836 */ /* 0x000fe20000000000 */
[----:B------:R2:W-:Y:S04]  /*1710*/  SYNCS.ARRIVE.TRANS64.A1T0 RZ, [R3+URZ+0x160], RZ ;  /* 0x000160ff03ff79a7 */ /* 0x0005e800081000ff */
[----:B------:R-:W-:-:S04]  /*1720*/  ISETP.NE.AND P0, PT, R10, 0x2, PT ;  /* 0x000000020a00780c */ /* 0x000fc80003f05270 */
[----:B------:R-:W-:Y:S02]  /*1730*/  SEL R10, R10, RZ, P0 ;  /* 0x000000ff0a0a7207 */ /* 0x000fe40000000000 */
[----:B--2---:R-:W-:-:S04]  /*1740*/  SEL R3, RZ, 0x1, P0 ;  /* 0x00000001ff037807 */ /* 0x004fc80000000000 */
[----:B------:R-:W-:-:S07]  /*1750*/  LOP3.LUT R8, R8, R3, RZ, 0x3c, !PT ;  /* 0x0000000308087212 */ /* 0x000fce00078e3cff */
.L_x_19:
[----:B------:R-:W-:Y:S01]  /*1760*/  UMOV UR4, 0x400 ;  /* 0x0000040000047882 */ /* 0x000fe20000000000 */
[----:B------:R-:W-:Y:S01]  /*1770*/  SHF.L.U32 R2, R15, 0x1f, RZ ;  /* 0x0000001f0f027819 */ /* 0x000fe200000006ff */
[----:B-1----:R-:W-:Y:S01]  /*1780*/  ULEA UR4, UR37, UR4, 0x18 ;  /* 0x0000000425047291 */ /* 0x002fe2000f8ec0ff */
[----:B------:R-:W-:Y:S01]  /*1790*/  R2UR UR35, R229 ;  /* 0x00000000e52372ca */ /* 0x000fe200000e0000 */
[----:B------:R-:W-:Y:S01]  /*17a0*/  UISETP.GE.U32.AND UP0, UPT, UR15, 0x7f, UPT ;  /* 0x0000007f0f00788c */ /* 0x000fe2000bf06070 */
[----:B------:R-:W-:Y:S01]  /*17b0*/  R2UR UR11, R219 ;  /* 0x00000000db0b72ca */ /* 0x000fe200000e0000 */
[----:B------:R-:W-:Y:S01]  /*17c0*/  ULEA UR5, UR13, UR4, 0x3 ;  /* 0x000000040d057291 */ /* 0x000fe2000f8e18ff */
[----:B------:R-:W-:-:S08]  /*17d0*/  UMOV UR23, URZ ;  /* 0x000000ff00177c82 */ /* 0x000fd00008000000 */
[----:B------:R1:W2:Y:S01]  /*17e0*/  SYNCS.PHASECHK.TRANS64.TRYWAIT P0, [UR5+0x70], R2 ;  /* 0x00007002ff0075a7 */ /* 0x0002a20008001105 */
[----:B------:R-:W-:Y:S02]  /*17f0*/  USHF.L.U32 UR35, UR35, 0x7, URZ ;  /* 0x0000000723237899 */ /* 0x000fe400080006ff */
[----:B------:R-:W-:Y:S01]  /*1800*/  UIMAD UR11, UR11, 0x60, URZ ;  /* 0x000000600b0b78a4 */ /* 0x000fe2000f8e02ff */
[----:B------:R-:W-:Y:S11]  /*1810*/  BRA.U !UP0, `(.L_x_21) ;  /* 0x0000000108a87547 */ /* 0x000ff6000b800000 */
[----:B------:R-:W-:Y:S01]  /*1820*/  UMOV UR16, URZ ;  /* 0x000000ff00107c82 */ /* 0x000fe20008000000 */
[----:B------:R-:W-:-:S05]  /*1830*/  UMOV UR6, UR13 ;  /* 0x0000000d00067c82 */ /* 0x000fca0008000000 */
.L_x_26:
[----:B--2---:R-:W-:Y:S01]  /*1840*/  @!P5 MOV R3, 0x3800 ;  /* 0x000038000003d802 */ /* 0x004fe20000000f00 */
[----:B-1----:R-:W-:Y:S01]  /*1850*/  ULEA UR33, UR6, UR4, 0x3 ;  /* 0x0000000406217291 */ /* 0x002fe2000f8e18ff */
[----:B--2---:R-:W-:Y:S11]  /*1860*/  @P0 BRA `(.L_x_22) ;  /* 0x00000000000c0947 */ /* 0x004ff60003800000 */
[----:B------:R-:W-:Y:S04]  /*1870*/  SHF.L.U32 R5, R15, 0x1f, RZ ;  /* 0x0000001f0f057819 */ /* 0x000fe800000006ff */
[----:B------:R-:W2:Y:S02]  /*1880*/  SYNCS.PHASECHK.TRANS64.TRYWAIT P0, [UR33+0x70], R5 ;  /* 0x00007005ff0075a7 */ /* 0x000ea40008001121 */
[----:B--2---:R-:W-:Y:S05]  /*1890*/  @!P0 BRA `(.L_x_23) ;  /* 0x00000064005c8947 */ /* 0x004fea0003800000 */
.L_x_22:
[----:B------:R2:W-:Y:S01]  /*18a0*/  @!P5 SYNCS.ARRIVE.TRANS64 RZ, [UR33], R3 ;  /* 0x00000003ffffd9a7 */ /* 0x0005e20008000021 */
[----:B------:R-:W-:Y:S04]  /*18b0*/  BSSY.RECONVERGENT B0, `(.L_x_24) ;  /* 0x0000003000007945 */ /* 0x000fe80003800200 */
[----:B------:R-:W-:Y:S05]  /*18c0*/  @P4 BRA `(.L_x_25) ;  /* 0x0000000000044947 */ /* 0x000fea0003800000 */
[----:B------:R-:W-:Y:S05]  /*18d0*/  BPT.TRAP 0x1 ;  /* 0x000000040000795c */ /* 0x000fea0000300000 */
.L_x_25:
[----:B------:R-:W-:Y:S05]  /*18e0*/  BSYNC.RECONVERGENT B0 ;  /* 0x0000000000007941 */ /* 0x000fea0003800200 */
.L_x_24:
[----:B------:R-:W-:Y:S02]  /*18f0*/  UIADD3 UR13, UPT, UPT, UR6, 0x1, URZ ;  /* 0x00000001060d7890 */ /* 0x000fe4000fffe0ff */
[----:B------:R-:W-:Y:S02]  /*1900*/  UIADD3 UR18, UP1, UPT, UR24, 0x80, URZ ;  /* 0x0000008018127890 */ /* 0x000fe4000ff3e0ff */
[----:B------:R-:W-:Y:S02]  /*1910*/  UISETP.NE.AND UP0, UPT, UR13, 0xe, UPT ;  /* 0x0000000e0d00788c */ /* 0x000fe4000bf05270 */
[----:B------:R-:W-:Y:S02]  /*1920*/  ULEA UR32, UR6, UR4, 0xd ;  /* 0x0000000406207291 */ /* 0x000fe4000f8e68ff */
[----:B------:R-:W-:Y:S02]  /*1930*/  USEL UR9, URZ, 0x1, UP0 ;  /* 0x00000001ff097887 */ /* 0x000fe40008000000 */
[----:B------:R-:W-:Y:S02]  /*1940*/  USEL UR13, UR13, URZ, UP0 ;  /* 0x000000ff0d0d7287 */ /* 0x000fe40008000000 */
[----:B------:R-:W-:Y:S02]  /*1950*/  USHF.L.U32 UR34, UR16, 0x6, URZ ;  /* 0x0000000610227899 */ /* 0x000fe400080006ff */
[----:B------:R-:W-:Y:S01]  /*1960*/  ULEA UR8, UR13, UR4, 0x3 ;  /* 0x000000040d087291 */ /* 0x000fe2000f8e18ff */
[----:B------:R-:W-:Y:S01]  /*1970*/  LOP3.LUT R15, R15, UR9, RZ, 0x3c, !PT ;  /* 0x000000090f0f7c12 */ /* 0x000fe2000f8e3cff */
[----:B------:R-:W-:Y:S02]  /*1980*/  UIADD3.X UR19, UPT, UPT, URZ, UR25, URZ, UP1, !UPT ;  /* 0x00000019ff137290 */ /* 0x000fe40008ffe4ff */
[----:B------:R-:W-:Y:S01]  /*1990*/  UIADD3 UR32, UPT, UPT, UR32, 0x6300, URZ ;  /* 0x0000630020207890 */ /* 0x000fe2000fffe0ff */
[----:B-1----:R-:W-:Y:S01]  /*19a0*/  SHF.L.U32 R2, R15, 0x1f, RZ ;  /* 0x0000001f0f027819 */ /* 0x002fe200000006ff */
[----:B------:R-:W-:Y:S02]  /*19b0*/  UIMAD UR5, UR6, 0x1800, UR4 ;  /* 0x00001800060578a4 */ /* 0x000fe4000f8e0204 */
[----:B------:R-:W-:Y:S01]  /*19c0*/  UIADD3 UR26, UP0, UPT, UR24, 0x180, URZ ;  /* 0x00000180181a7890 */ /* 0x000fe2000ff1e0ff */
[----:B------:R1:W1:Y:S01]  /*19d0*/  SYNCS.PHASECHK.TRANS64.TRYWAIT P0, [UR8+0x70], R2 ;  /* 0x00007002ff0075a7 */ /* 0x0002620008001108 */
[----:B------:R-:W-:Y:S01]  /*19e0*/  UMOV UR28, 0x0 ;  /* 0x00000000001c7882 */ /* 0x000fe20000000000 */
[----:B------:R-:W-:Y:S01]  /*19f0*/  UMOV UR29, 0x10000000 ;  /* 0x10000000001d7882 */ /* 0x000fe20000000000 */
[----:B------:R-:W-:Y:S01]  /*1a00*/  UIADD3 UR8, UPT, UPT, UR5, 0x22300, URZ ;  /* 0x0002230005087890 */ /* 0x000fe2000fffe0ff */
[----:B------:R1:W-:Y:S01]  /*1a10*/  UTMALDG.3D [UR32], [UR18], desc[UR28] ;  /* 0x00001c20120075b4 */ /* 0x0003e20008011000 */
[----:B------:R-:W-:Y:S02]  /*1a20*/  UIADD3.X UR27, UPT, UPT, URZ, UR25, URZ, UP0, !UPT ;  /* 0x00000019ff1b7290 */ /* 0x000fe400087fe4ff */
[----:B------:R-:W-:Y:S01]  /*1a30*/  UIADD3 UR16, UPT, UPT, UR16, 0x1, URZ ;  /* 0x0000000110107890 */ /* 0x000fe2000fffe0ff */
[----:B------:R-:W-:Y:S01]  /*1a40*/  UMOV UR12, UR36 ;  /* 0x00000024000c7c82 */ /* 0x000fe20008000000 */
[----:B------:R-:W-:Y:S01]  /*1a50*/  UMOV UR9, UR33 ;  /* 0x0000002100097c82 */ /* 0x000fe20008000000 */
[----:B------:R-:W-:Y:S01]  /*1a60*/  UMOV UR10, UR34 ;  /* 0x00000022000a7c82 */ /* 0x000fe20008000000 */
[----:B------:R-:W-:Y:S03]  /*1a70*/  UISETP.NE.AND UP0, UPT, UR16, UR7, UPT ;  /* 0x000000071000728c */ /* 0x000fe6000bf05270 */
[----:B------:R1:W-:Y:S01]  /*1a80*/  UTMALDG.3D [UR8], [UR26], desc[UR28] ;  /* 0x00001c081a0075b4 */ /* 0x0003e20008011000 */
[----:B------:R-:W-:Y:S01]  /*1a90*/  UMOV UR23, UR7 ;  /* 0x0000000700177c82 */ /* 0x000fe20008000000 */
[----:B------:R-:W-:Y:S04]  /*1aa0*/  UMOV UR6, UR13 ;  /* 0x0000000d00067c82 */ /* 0x000fe80008000000 */
[----:B------:R-:W-:Y:S05]  /*1ab0*/  BRA.U UP0, `(.L_x_26) ;  /* 0xfffffffd00607547 */ /* 0x000fea000b83ffff */
.L_x_21:
[----:B------:R-:W-:Y:S01]  /*1ac0*/  ULEA UR5, UR13, UR4, 0x3 ;  /* 0x000000040d057291 */ /* 0x000fe2000f8e18ff */
[----:B-1----:R-:W-:Y:S01]  /*1ad0*/  SHF.L.U32 R2, R15, 0x1f, RZ ;  /* 0x0000001f0f027819 */ /* 0x002fe200000006ff */
[----:B------:R-:W-:Y:S01]  /*1ae0*/  @!P1 SYNCS.ARRIVE.TRANS64.A1T0 RZ, [UR4+0xf8], RZ ;  /* 0x0000f8ffffff99a7 */ /* 0x000fe20008100004 */
[----:B------:R-:W-:-:S06]  /*1af0*/  UISETP.GT.AND UP0, UPT, UR22, UR21, UPT ;  /* 0x000000151600728c */ /* 0x000fcc000bf04270 */
[----:B--2---:R1:W2:Y:S03]  /*1b00*/  SYNCS.PHASECHK.TRANS64.TRYWAIT P0, [UR5+0x70], R2 ;  /* 0x00007002ff0075a7 */ /* 0x0042a60008001105 */
[----:B------:R-:W-:Y:S05]  /*1b10*/  BRA.U !UP0, `(.L_x_27) ;  /* 0x0000000108ac7547 */ /* 0x000fea000b800000 */
[----:B------:R-:W-:Y:S01]  /*1b20*/  UIADD3 UR26, UPT, UPT, UR14, UR23, URZ ;  /* 0x000000170e1a7290 */ /* 0x000fe2000fffe0ff */
[----:B------:R-:W-:-:S11]  /*1b30*/  UMOV UR6, UR13 ;  /* 0x0000000d00067c82 */ /* 0x000fd60008000000 */
.L_x_32:
[----:B--2---:R-:W-:Y:S01]  /*1b40*/  @!P5 MOV R3, 0x3800 ;  /* 0x000038000003d802 */ /* 0x004fe20000000f00 */
[----:B-1----:R-:W-:Y:S01]  /*1b50*/  ULEA UR17, UR6, UR4, 0x3 ;  /* 0x0000000406117291 */ /* 0x002fe2000f8e18ff */
[----:B--2---:R-:W-:Y:S11]  /*1b60*/  @P0 BRA `(.L_x_28) ;  /* 0x00000000000c0947 */ /* 0x004ff60003800000 */
[----:B------:R-:W-:Y:S04]  /*1b70*/  SHF.L.U32 R5, R15, 0x1f, RZ ;  /* 0x0000001f0f057819 */ /* 0x000fe800000006ff */
[----:B------:R-:W2:Y:S02]  /*1b80*/  SYNCS.PHASECHK.TRANS64.TRYWAIT P0, [UR17+0x70], R5 ;  /* 0x00007005ff0075a7 */ /* 0x000ea40008001111 */
[----:B--2---:R-:W-:Y:S05]  /*1b90*/  @!P0 BRA `(.L_x_29) ;  /* 0x0000006000b48947 */ /* 0x004fea0003800000 */
.L_x_28:
[----:B------:R2:W-:Y:S01]  /*1ba0*/  @!P5 SYNCS.ARRIVE.TRANS64 RZ, [UR17], R3 ;  /* 0x00000003ffffd9a7 */ /* 0x0005e20008000011 */
[----:B------:R-:W-:Y:S04]  /*1bb0*/  BSSY.RECONVERGENT B0, `(.L_x_30) ;  /* 0x0000003000007945 */ /* 0x000fe80003800200 */
[----:B------:R-:W-:Y:S05]  /*1bc0*/  @P4 BRA `(.L_x_31) ;  /* 0x0000000000044947 */ /* 0x000fea0003800000 */
[----:B------:R-:W-:Y:S05]  /*1bd0*/  BPT.TRAP 0x1 ;  /* 0x000000040000795c */ /* 0x000fea0000300000 */
.L_x_31:
[----:B------:R-:W-:Y:S05]  /*1be0*/  BSYNC.RECONVERGENT B0 ;  /* 0x0000000000007941 */ /* 0x000fea0003800200 */
.L_x_30:
[----:B------:R-:W-:Y:S02]  /*1bf0*/  UIADD3 UR13, UPT, UPT, UR6, 0x1, URZ ;  /* 0x00000001060d7890 */ /* 0x000fe4000fffe0ff */
[----:B------:R-:W-:Y:S02]  /*1c00*/  ULEA UR16, UR6, UR4, 0xd ;  /* 0x0000000406107291 */ /* 0x000fe4000f8e68ff */
[----:B------:R-:W-:Y:S02]  /*1c10*/  UISETP.NE.AND UP0, UPT, UR13, 0xe, UPT ;  /* 0x0000000e0d00788c */ /* 0x000fe4000bf05270 */
[----:B------:R-:W-:Y:S02]  /*1c20*/  UIADD3 UR32, UP1, UPT, UR24, 0x80, URZ ;  /* 0x0000008018207890 */ /* 0x000fe4000ff3e0ff */
[----:B------:R-:W-:Y:S02]  /*1c30*/  USEL UR9, URZ, 0x1, UP0 ;  /* 0x00000001ff097887 */ /* 0x000fe40008000000 */
[----:B------:R-:W-:Y:S02]  /*1c40*/  USEL UR13, UR13, URZ, UP0 ;  /* 0x000000ff0d0d7287 */ /* 0x000fe40008000000 */
[----:B------:R-:W-:Y:S02]  /*1c50*/  USHF.L.U32 UR18, UR23, 0x6, URZ ;  /* 0x0000000617127899 */ /* 0x000fe400080006ff */
[----:B------:R-:W-:Y:S01]  /*1c60*/  ULEA UR8, UR13, UR4, 0x3 ;  /* 0x000000040d087291 */ /* 0x000fe2000f8e18ff */
[----:B------:R-:W-:Y:S01]  /*1c70*/  LOP3.LUT R15, R15, UR9, RZ, 0x3c, !PT ;  /* 0x000000090f0f7c12 */ /* 0x000fe2000f8e3cff */
[----:B------:R-:W-:Y:S02]  /*1c80*/  UIADD3 UR16, UPT, UPT, UR16, 0x6300, URZ ;  /* 0x0000630010107890 */ /* 0x000fe4000fffe0ff */
[----:B------:R-:W-:Y:S01]  /*1c90*/  UIADD3.X UR33, UPT, UPT, URZ, UR25, URZ, UP1, !UPT ;  /* 0x00000019ff217290 */ /* 0x000fe20008ffe4ff */
[----:B-1----:R-:W-:Y:S01]  /*1ca0*/  SHF.L.U32 R2, R15, 0x1f, RZ ;  /* 0x0000001f0f027819 */ /* 0x002fe200000006ff */
[----:B------:R-:W-:Y:S02]  /*1cb0*/  UIMAD UR5, UR6, 0x1800, UR4 ;  /* 0x00001800060578a4 */ /* 0x000fe4000f8e0204 */
[----:B------:R-:W-:Y:S01]  /*1cc0*/  UIADD3 UR30, UP0, UPT, UR24, 0x180, URZ ;  /* 0x00000180181e7890 */ /* 0x000fe2000ff1e0ff */
[----:B------:R1:W1:Y:S01]  /*1cd0*/  SYNCS.PHASECHK.TRANS64.TRYWAIT P0, [UR8+0x70], R2 ;  /* 0x00007002ff0075a7 */ /* 0x0002620008001108 */
[----:B------:R-:W-:Y:S01]  /*1ce0*/  UIADD3 UR8, UPT, UPT, UR5, 0x22300, URZ ;  /* 0x0002230005087890 */ /* 0x000fe2000fffe0ff */
[----:B------:R-:W-:Y:S01]  /*1cf0*/  UMOV UR28, 0x0 ;  /* 0x00000000001c7882 */ /* 0x000fe20000000000 */
[----:B------:R-:W-:Y:S01]  /*1d00*/  UMOV UR29, 0x10000000 ;  /* 0x10000000001d7882 */ /* 0x000fe20000000000 */
[----:B------:R-:W-:Y:S01]  /*1d10*/  UMOV UR19, UR35 ;  /* 0x0000002300137c82 */ /* 0x000fe20008000000 */
[----:B------:R-:W-:Y:S01]  /*1d20*/  UMOV UR20, UR36 ;  /* 0x0000002400147c82 */ /* 0x000fe20008000000 */
[----:B------:R-:W-:Y:S01]  /*1d30*/  UIADD3.X UR31, UPT, UPT, URZ, UR25, URZ, UP0, !UPT ;  /* 0x00000019ff1f7290 */ /* 0x000fe200087fe4ff */
[----:B------:R1:W-:Y:S01]  /*1d40*/  UTMALDG.3D [UR16], [UR32], desc[UR28] ;  /* 0x00001c10200075b4 */ /* 0x0003e20008011000 */
[----:B------:R-:W-:Y:S01]  /*1d50*/  UIADD3 UR23, UPT, UPT, UR23, 0x1, URZ ;  /* 0x0000000117177890 */ /* 0x000fe2000fffe0ff */
[----:B------:R-:W-:Y:S01]  /*1d60*/  UMOV UR12, UR36 ;  /* 0x00000024000c7c82 */ /* 0x000fe20008000000 */
[----:B------:R-:W-:Y:S01]  /*1d70*/  UMOV UR9, UR17 ;  /* 0x0000001100097c82 */ /* 0x000fe20008000000 */
[----:B------:R-:W-:Y:S01]  /*1d80*/  UMOV UR10, UR18 ;  /* 0x00000012000a7c82 */ /* 0x000fe20008000000 */
[----:B------:R-:W-:Y:S03]  /*1d90*/  UISETP.NE.AND UP0, UPT, UR23, UR26, UPT ;  /* 0x0000001a1700728c */ /* 0x000fe6000bf05270 */
[----:B------:R1:W-:Y:S01]  /*1da0*/  UTMALDG.3D [UR8], [UR30], desc[UR28] ;  /* 0x00001c081e0075b4 */ /* 0x0003e20008011000 */
[----:B------:R-:W-:Y:S05]  /*1db0*/  UMOV UR6, UR13 ;  /* 0x0000000d00067c82 */ /* 0x000fea0008000000 */
[----:B------:R-:W-:Y:S05]  /*1dc0*/  BRA.U UP0, `(.L_x_32) ;  /* 0xfffffffd005c7547 */ /* 0x000fea000b83ffff */
.L_x_27:
[----:B-1----:R-:W-:Y:S01]  /*1dd0*/  LEA R2, R14, UR4, 0x3 ;  /* 0x000000040e027c11 */ /* 0x002fe2000f8e18ff */
[----:B------:R-:W-:Y:S01]  /*1de0*/  NOP ;  /* 0x0000000000007918 */ /* 0x000fe20000000000 */
[----:B--2---:R-:W-:Y:S02]  /*1df0*/  SHF.L.U32 R3, R12, 0x1f, RZ ;  /* 0x0000001f0c037819 */ /* 0x004fe400000006ff */
[----:B------:R-:W-:Y:S02]  /*1e00*/  LEA R4, R14, UR4, 0x4 ;  /* 0x000000040e047c11 */ /* 0x000fe4000f8e20ff */
[----:B------:R-:W1:Y:S02]  /*1e10*/  SYNCS.PHASECHK.TRANS64.TRYWAIT P0, [R2+URZ+0x100], R3 ;  /* 0x00010003020075a7 */ /* 0x000e6400080011ff */
[----:B-1----:R-:W-:Y:S05]  /*1e20*/  @!P0 BRA `(.L_x_33) ;  /* 0x0000006000288947 */ /* 0x002fea0003800000 */
.L_x_111:
[----:B------:R-:W2:Y:S01]  /*1e30*/  LDS.128 R4, [R4+0x190] ;  /* 0x0001900004047984 */ /* 0x000ea20000000c00 */
[----:B---3--:R-:W-:Y:S01]  /*1e40*/  ISETP.GE.AND P0, PT, R102, 0x1, PT ;  /* 0x000000016600780c */ /* 0x008fe20003f06270 */
[----:B-1----:R-:W-:Y:S01]  /*1e50*/  VIADD R2, R2, 0x110 ;  /* 0x0000011002027836 */ /* 0x002fe20000000000 */
[----:B------:R-:W-:Y:S01]  /*1e60*/  @!PT LDS RZ, [RZ] ;  /* 0x00000000fffff984 */ /* 0x000fe20000000800 */
[----:B------:R-:W-:Y:S01]  /*1e70*/  @!PT LDS RZ, [RZ] ;  /* 0x00000000fffff984 */ /* 0x000fe20000000800 */
[----:B------:R-:W-:Y:S01]  /*1e80*/  @!PT LDS RZ, [RZ] ;  /* 0x00000000fffff984 */ /* 0x000fe20000000800 */
[----:B------:R-:W-:Y:S01]  /*1e90*/  @!PT LDS RZ, [RZ] ;  /* 0x00000000fffff984 */ /* 0x000fe20000000800 */
[----:B------:R1:W-:Y:S06]  /*1ea0*/  MEMBAR.ALL.CTA ;  /* 0x0000000000007992 */ /* 0x0003ec0000008000 */
[----:B-1----:R-:W1:Y:S01]  /*1eb0*/  FENCE.VIEW.ASYNC.S ;  /* 0x00000000000073c6 */ /* 0x002e620000000000 */
[----:B------:R-:W-:-:S04]  /*1ec0*/  PRMT R2, RZ, 0x654, R2 ;  /* 0x00000654ff027816 */ /* 0x000fc80000000002 */
[----:B-1----:R1:W-:Y:S01]  /*1ed0*/  SYNCS.ARRIVE.TRANS64.RED.A1T0 RZ, [R2+URZ], RZ ;  /* 0x000000ff02ff79a7 */ /* 0x0023e200081004ff */
[----:B--2---:R-:W-:-:S13]  /*1ee0*/  LOP3.LUT P2, RZ, R6, 0x1, RZ, 0xc0, !PT ;  /* 0x0000000106ff7812 */ /* 0x004fda000784c0ff */
[----:B------:R-:W-:Y:S01]  /*1ef0*/  @P2 SHF.R.U32.HI R3, RZ, 0x10, R5 ;  /* 0x00000010ff032819 */ /* 0x000fe20000011605 */
[----:B------:R-:W-:Y:S01]  /*1f00*/  VOTEU.ANY UP0, P2 ;  /* 0x0000000000ff7886 */ /* 0x000fe20001000100 */
[----:B------:R-:W-:Y:S02]  /*1f10*/  @P2 MOV R13, R4 ;  /* 0x00000004000d2202 */ /* 0x000fe40000000f00 */
[----:B------:R-:W-:Y:S02]  /*1f20*/  @P2 R2UR.BROADCAST UR5, R3 ;  /* 0x00000000030522ca */ /* 0x000fe400008e0000 */
[----:B------:R-:W-:-:S11]  /*1f30*/  @P2 LOP3.LUT R11, R5, 0xffff, RZ, 0xc0, !PT ;  /* 0x0000ffff050b2812 */ /* 0x000fd600078ec0ff */
[----:B------:R-:W-:Y:S01]  /*1f40*/  @UP0 UMOV UR36, UR5 ;  /* 0x0000000500240c82 */ /* 0x000fe20008000000 */
[----:B-1----:R-:W-:Y:S05]  /*1f50*/  @!P0 BRA `(.L_x_34) ;  /* 0x0000000000b88947 */ /* 0x002fea0003800000 */
[----:B------:R-:W4:Y:S01]  /*1f60*/  LDC.64 R4, c[0x0][0xb18] ;  /* 0x0002c600ff047b82 */ /* 0x000f220000000a00 */
[----:B------:R-:W-:-:S07]  /*1f70*/  ISETP.NE.AND P3, PT, R102, 0x1, PT ;  /* 0x000000016600780c */ /* 0x000fce0003f65270 */
[----:B------:R-:W1:Y:S08]  /*1f80*/  LDC.64 R6, c[0x0][0xb10] ;  /* 0x0002c400ff067b82 */ /* 0x000e700000000a00 */
[----:B------:R-:W2:Y:S08]  /*1f90*/  LDC R16, c[0x0][0xb20] ;  /* 0x0002c800ff107b82 */ /* 0x000eb00000000800 */
[----:B------:R-:W3:Y:S01]  /*1fa0*/  LDC R18, c[0x0][0xb0c] ;  /* 0x0002c300ff127b82 */ /* 0x000ee20000000800 */
[----:B----4-:R-:W-:Y:S01]  /*1fb0*/  IMAD.HI.U32 R17, R0, R5, RZ ;  /* 0x0000000500117227 */ /* 0x010fe200078e00ff */
[----:B------:R-:W-:-:S03]  /*1fc0*/  ISETP.NE.AND P0, PT, R4, 0x1, PT ;  /* 0x000000010400780c */ /* 0x000fc60003f05270 */
[----:B------:R-:W-:-:S03]  /*1fd0*/  IMAD.HI.U32 R5, R11, R5, RZ ;  /* 0x000000050b057227 */ /* 0x000fc600078e00ff */
[----:B------:R-:W4:Y:S01]  /*1fe0*/  LDC.64 R2, c[0x0][0xb28] ;  /* 0x0002ca00ff027b82 */ /* 0x000f220000000a00 */
[----:B-1----:R-:W-:-:S04]  /*1ff0*/  IMAD.HI.U32 R20, R9, R6, RZ ;  /* 0x0000000609147227 */ /* 0x002fc800078e00ff */
[----:B------:R-:W-:Y:S01]  /*2000*/  IMAD.HI.U32 R22, R13, R6, RZ ;  /* 0x000000060d167227 */ /* 0x000fe200078e00ff */
[----:B------:R-:W-:Y:S02]  /*2010*/  SHF.R.U32.HI R20, RZ, R7, R20 ;  /* 0x00000007ff147219 */ /* 0x000fe40000011614 */
[-C--:B--2---:R-:W-:Y:S02]  /*2020*/  SHF.R.U32.HI R17, RZ, R16.reuse, R17 ;  /* 0x00000010ff117219 */ /* 0x084fe40000011611 */
[----:B------:R-:W-:Y:S02]  /*2030*/  SHF.R.U32.HI R16, RZ, R16, R5 ;  /* 0x00000010ff107219 */ /* 0x000fe40000011605 */
[----:B------:R-:W-:Y:S02]  /*2040*/  SEL R17, R0, R17, !P0 ;  /* 0x0000001100117207 */ /* 0x000fe40004000000 */
[----:B------:R-:W-:Y:S02]  /*2050*/  SHF.R.U32.HI R22, RZ, R7, R22 ;  /* 0x00000007ff167219 */ /* 0x000fe40000011616 */
[----:B---3--:R-:W-:-:S02]  /*2060*/  ISETP.NE.AND P1, PT, R18, 0x1, PT ;  /* 0x000000011200780c */ /* 0x008fc40003f25270 */
[----:B------:R-:W-:Y:S02]  /*2070*/  SEL R5, R11, R16, !P0 ;  /* 0x000000100b057207 */ /* 0x000fe40004000000 */
[----:B------:R-:W-:Y:S02]  /*2080*/  SEL R19, R9, R20, !P1 ;  /* 0x0000001409137207 */ /* 0x000fe40004800000 */
[----:B------:R-:W-:Y:S01]  /*2090*/  SEL R7, R13, R22, !P1 ;  /* 0x000000160d077207 */ /* 0x000fe20004800000 */
[----:B----4-:R-:W-:-:S04]  /*20a0*/  IMAD.HI.U32 R20, R17, R2, RZ ;  /* 0x0000000211147227 */ /* 0x010fc800078e00ff */
        /* <DEDUP_REMOVED lines=10> */
[----:B------:R-:W-:-:S04]  /*2150*/  @!P0 IMAD.HI.U32 R16, R7, R2, RZ ;  /* 0x0000000207108227 */ /* 0x000fc800078e00ff */
[----:B------:R-:W-:Y:S01]  /*2160*/  IMAD.MOV R2, RZ, RZ, -R6 ;  /* 0x000000ffff027224 */ /* 0x000fe200078e0a06 */
[----:B------:R-:W-:-:S03]  /*2170*/  @!P0 SHF.R.U32.HI R16, RZ, R3, R16 ;  /* 0x00000003ff108219 */ /* 0x000fc60000011610 */
[----:B------:R-:W-:Y:S01]  /*2180*/  IMAD R2, R102, R2, R5 ;  /* 0x0000000266027224 */ /* 0x000fe200078e0205 */
        /* <DEDUP_REMOVED lines=11> */
.L_x_34:
[----:B------:R-:W1:Y:S02]  /*2240*/  LDCU UR5, c[0x0][0xb30] ;  /* 0x00016600ff0577ac */ /* 0x000e640008000800 */
[----:B-1----:R-:W-:-:S09]  /*2250*/  UISETP.NE.AND UP0, UPT, UR5, 0x1, UPT ;  /* 0x000000010500788c */ /* 0x002fd2000bf05270 */
[----:B------:R-:W-:Y:S05]  /*2260*/  BRA.U UP0, `(.L_x_35) ;  /* 0x0000000100407547 */ /* 0x000fea000b800000 */
[----:B------:R-:W1:Y:S08]  /*2270*/  LDC.64 R4, c[0x0][0xb10] ;  /* 0x0002c400ff047b82 */ /* 0x000e700000000a00 */
[----:B------:R-:W2:Y:S08]  /*2280*/  LDC.64 R2, c[0x0][0xb18] ;  /* 0x0002c600ff027b82 */ /* 0x000eb00000000a00 */
[----:B------:R-:W3:Y:S08]  /*2290*/  LDC R6, c[0x0][0xb20] ;  /* 0x0002c800ff067b82 */ /* 0x000ef00000000800 */
[----:B------:R-:W4:Y:S01]  /*22a0*/  LDC R16, c[0x0][0xb0c] ;  /* 0x0002c300ff107b82 */ /* 0x000f220000000800 */
[----:B-1----:R-:W-:-:S05]  /*22b0*/  IMAD.HI.U32 R4, R13, R4, RZ ;  /* 0x000000040d047227 */ /* 0x002fca00078e00ff */
[----:B------:R-:W-:Y:S01]  /*22c0*/  SHF.R.U32.HI R4, RZ, R5, R4 ;  /* 0x00000005ff047219 */ /* 0x000fe20000011604 */
[----:B--2---:R-:W-:Y:S01]  /*22d0*/  IMAD.HI.U32 R3, R11, R3, RZ ;  /* 0x000000030b037227 */ /* 0x004fe200078e00ff */
[----:B------:R-:W-:-:S04]  /*22e0*/  ISETP.NE.AND P0, PT, R2, 0x1, PT ;  /* 0x000000010200780c */ /* 0x000fc80003f05270 */
[----:B---3--:R-:W-:-:S04]  /*22f0*/  SHF.R.U32.HI R6, RZ, R6, R3 ;  /* 0x00000006ff067219 */ /* 0x008fc80000011603 */
[----:B------:R-:W-:Y:S02]  /*2300*/  SEL R3, R11, R6, !P0 ;  /* 0x000000060b037207 */ /* 0x000fe40004000000 */
[----:B----4-:R-:W-:-:S04]  /*2310*/  ISETP.NE.AND P1, PT, R16, 0x1, PT ;  /* 0x000000011000780c */ /* 0x010fc80003f25270 */
[----:B------:R-:W-:-:S05]  /*2320*/  SEL R4, R13, R4, !P1 ;  /* 0x000000040d047207 */ /* 0x000fca0004800000 */
[----:B------:R-:W-:Y:S02]  /*2330*/  IMAD.IADD R5, R3, 0x1, -R4 ;  /* 0x0000000103057824 */ /* 0x000fe400078e0a04 */
[----:B------:R-:W-:Y:S02]  /*2340*/  IMAD.IADD R3, R4, 0x1, -R3 ;  /* 0x0000000104037824 */ /* 0x000fe400078e0a03 */
[----:B------:R-:W-:Y:S02]  /*2350*/  IMAD R13, R5, R16, R13 ;  /* 0x00000010050d7224 */ /* 0x000fe400078e020d */
[----:B------:R-:W-:-:S07]  /*2360*/  IMAD R11, R3, R2, R11 ;  /* 0x00000002030b7224 */ /* 0x000fce00078e020b */
.L_x_35:
[----:B------:R-:W-:Y:S01]  /*2370*/  VIADD R14, R14, 0x1 ;  /* 0x000000010e0e7836 */ /* 0x000fe20000000000 */
[----:B------:R-:W-:Y:S01]  /*2380*/  PLOP3.LUT P1, PT, PT, PT, PT, 0x80, 0x8 ;  /* 0x000000000008781c */ /* 0x000fe20003f2f070 */
[----:B------:R-:W-:Y:S02]  /*2390*/  IMAD.IADD R229, R13, 0x1, R228 ;  /* 0x000000010de57824 */ /* 0x000fe400078e02e4 */
[----:B------:R-:W-:Y:S01]  /*23a0*/  IMAD.IADD R219, R11, 0x1, R218 ;  /* 0x000000010bdb7824 */ /* 0x000fe200078e02da */
[----:B------:R-:W-:-:S04]  /*23b0*/  ISETP.NE.AND P0, PT, R14, 0x2, PT ;  /* 0x000000020e00780c */ /* 0x000fc80003f05270 */
[----:B------:R-:W-:Y:S02]  /*23c0*/  SEL R3, RZ, 0x1, P0 ;  /* 0x00000001ff037807 */ /* 0x000fe40000000000 */
[----:B------:R-:W-:Y:S02]  /*23d0*/  SEL R14, R14, RZ, P0 ;  /* 0x000000ff0e0e7207 */ /* 0x000fe40000000000 */
[----:B------:R-:W-:Y:S01]  /*23e0*/  LOP3.LUT R12, R12, R3, RZ, 0x3c, !PT ;  /* 0x000000030c0c7212 */ /* 0x000fe200078e3cff */
[----:B------:R-:W-:Y:S06]  /*23f0*/  @P2 BRA `(.L_x_36) ;  /* 0xfffffff000982947 */ /* 0x000fec000383ffff */
[----:B------:R-:W-:Y:S01]  /*2400*/  UIADD3 UR4, UPT, UPT, UR4, 0x70, URZ ;  /* 0x0000007004047890 */ /* 0x000fe2000fffe0ff */
[----:B------:R-:W-:-:S03]  /*2410*/  SHF.L.U32 R3, R15, 0x1f, RZ ;  /* 0x0000001f0f037819 */ /* 0x000fc600000006ff */
[----:B------:R-:W-:-:S09]  /*2420*/  ULEA UR5, UR13, UR4, 0x3 ;  /* 0x000000040d057291 */ /* 0x000fd2000f8e18ff */
[----:B------:R-:W1:Y:S02]  /*2430*/  SYNCS.PHASECHK.TRANS64.TRYWAIT P0, [UR5], R3 ;  /* 0x00000003ff0075a7 */ /* 0x000e640008001105 */
[----:B-1----:R-:W-:Y:S05]  /*2440*/  @!P0 BRA `(.L_x_37) ;  /* 0x0000005800b48947 */ /* 0x002fea0003800000 */
.L_x_113:
[----:B------:R-:W-:-:S04]  /*2450*/  UIADD3 UR6, UPT, UPT, UR13, 0x1, URZ ;  /* 0x000000010d067890 */ /* 0x000fc8000fffe0ff */
[----:B------:R-:W-:-:S04]  /*2460*/  UISETP.NE.AND UP0, UPT, UR6, 0xe, UPT ;  /* 0x0000000e0600788c */ /* 0x000fc8000bf05270 */
[----:B------:R-:W-:Y:S02]  /*2470*/  USEL UR7, URZ, 0x1, UP0 ;  /* 0x00000001ff077887 */ /* 0x000fe40008000000 */
[----:B------:R-:W-:-:S04]  /*2480*/  USEL UR6, UR6, URZ, UP0 ;  /* 0x000000ff06067287 */ /* 0x000fc80008000000 */
[----:B------:R-:W-:Y:S01]  /*2490*/  ULEA UR5, UR6, UR4, 0x3 ;  /* 0x0000000406057291 */ /* 0x000fe2000f8e18ff */
[----:B------:R-:W-:-:S04]  /*24a0*/  LOP3.LUT R2, R15, UR7, RZ, 0x3c, !PT ;  /* 0x000000070f027c12 */ /* 0x000fc8000f8e3cff */
[----:B-1----:R-:W-:-:S04]  /*24b0*/  SHF.L.U32 R3, R2, 0x1f, RZ ;  /* 0x0000001f02037819 */ /* 0x002fc800000006ff */
[----:B------:R-:W1:Y:S02]  /*24c0*/  SYNCS.PHASECHK.TRANS64.TRYWAIT P0, [UR5], R3 ;  /* 0x00000003ff0075a7 */ /* 0x000e640008001105 */
[----:B-1----:R-:W-:Y:S05]  /*24d0*/  @!P0 BRA `(.L_x_38) ;  /* 0x0000005800a88947 */ /* 0x002fea0003800000 */
.L_x_115:
        /* <DEDUP_REMOVED lines=9> */
.L_x_117:
        /* <DEDUP_REMOVED lines=9> */
.L_x_119:
        /* <DEDUP_REMOVED lines=9> */
.L_x_121:
        /* <DEDUP_REMOVED lines=9> */
.L_x_123:
        /* <DEDUP_REMOVED lines=9> */
.L_x_125:
        /* <DEDUP_REMOVED lines=9> */
.L_x_127:
        /* <DEDUP_REMOVED lines=9> */
.L_x_129:
        /* <DEDUP_REMOVED lines=9> */
.L_x_131:
        /* <DEDUP_REMOVED lines=9> */
.L_x_133:
        /* <DEDUP_REMOVED lines=9> */
.L_x_135:
        /* <DEDUP_REMOVED lines=9> */
.L_x_137:
[----:B------:R-:W-:-:S04]  /*2b10*/  UIADD3 UR6, UPT, UPT, UR6, 0x1, URZ ;  /* 0x0000000106067890 */ /* 0x000fc8000fffe0ff */
[----:B------:R-:W-:-:S04]  /*2b20*/  UISETP.NE.AND UP0, UPT, UR6, 0xe, UPT ;  /* 0x0000000e0600788c */ /* 0x000fc8000bf05270 */
[----:B------:R-:W-:Y:S02]  /*2b30*/  USEL UR5, URZ, 0x1, UP0 ;  /* 0x00000001ff057887 */ /* 0x000fe40008000000 */
[----:B------:R-:W-:-:S04]  /*2b40*/  USEL UR6, UR6, URZ, UP0 ;  /* 0x000000ff06067287 */ /* 0x000fc80008000000 */
[----:B------:R-:W-:Y:S01]  /*2b50*/  ULEA UR6, UR6, UR4, 0x3 ;  /* 0x0000000406067291 */ /* 0x000fe2000f8e18ff */
[----:B-1----:R-:W-:-:S04]  /*2b60*/  LOP3.LUT R3, R2, UR5, RZ, 0x3c, !PT ;  /* 0x0000000502037c12 */ /* 0x002fc8000f8e3cff */
[----:B------:R-:W-:Y:S01]  /*2b70*/  SHF.L.U32 R3, R3, 0x1f, RZ ;  /* 0x0000001f03037819 */ /* 0x000fe200000006ff */
[----:B----4-:R-:W-:-:S07]  /*2b80*/  IMAD.U32 R0, RZ, RZ, UR6 ;  /* 0x00000006ff007e24 */ /* 0x010fce000f8e00ff */
.L_x_50:
[----:B-1----:R1:W2:Y:S02]  /*2b90*/  SYNCS.PHASECHK.TRANS64.TRYWAIT P0, [R0+URZ], R3 ;  /* 0x00000003000075a7 */ /* 0x0022a400080011ff */
[----:B--2---:R-:W-:Y:S05]  /*2ba0*/  @!P0 NANOSLEEP.SYNCS 0x989680 ;  /* 0x009896800000895d */ /* 0x004fea0003900000 */
[----:B------:R-:W2:Y:S02]  /*2bb0*/  @!P0 SYNCS.PHASECHK.TRANS64 P0, [R0+URZ], R3 ;  /* 0x00000003000085a7 */ /* 0x000ea400080010ff */
[----:B--2---:R-:W-:Y:S05]  /*2bc0*/  @P0 EXIT ;  /* 0x000000000000094d */ /* 0x004fea0003800000 */
[----:B------:R-:W-:Y:S05]  /*2bd0*/  BRA `(.L_x_50) ;  /* 0xfffffffc00ec7947 */ /* 0x000fea000383ffff */
.L_x_18:
[----:B------:R-:W-:-:S04]  /*2be0*/  UISETP.NE.AND UP1, UPT, UR37, URZ, UPT ;  /* 0x000000ff2500728c */ /* 0x000fc8000bf25270 */
[----:B------:R-:W-:-:S09]  /*2bf0*/  UISETP.NE.OR UP1, UPT, UR8, 0x1, UP1 ;  /* 0x000000010800788c */ /* 0x000fd20008f25670 */
[----:B------:R-:W-:Y:S05]  /*2c00*/  BRA.U UP1, `(.L_x_51) ;  /* 0x0000000501487547 */ /* 0x000fea000b800000 */
[----:B------:R-:W-:Y:S01]  /*2c10*/  ISETP.NE.AND P2, PT, R2, RZ, PT ;  /* 0x000000ff0200720c */ /* 0x000fe20003f45270 */
[----:B------:R-:W-:Y:S01]  /*2c20*/  IMAD.MOV.U32 R12, RZ, RZ, 0x1 ;  /* 0x00000001ff0c7424 */ /* 0x000fe200078e00ff */
[----:B------:R-:W-:Y:S02]  /*2c30*/  CS2R R10, SRZ ;  /* 0x00000000000a7805 */ /* 0x000fe4000001ff00 */
[----:B------:R-:W-:Y:S01]  /*2c40*/  CS2R R8, SRZ ;  /* 0x0000000000087805 */ /* 0x000fe2000001ff00 */
[----:B------:R-:W-:Y:S01]  /*2c50*/  UMOV UR4, 0x400 ;  /* 0x0000040000047882 */ /* 0x000fe20000000000 */
[----:B------:R-:W-:Y:S01]  /*2c60*/  UMOV UR6, URZ ;  /* 0x000000ff00067c82 */ /* 0x000fe20008000000 */
[----:B------:R-:W-:-:S12]  /*2c70*/  ULEA UR37, UR37, UR4, 0x18 ;  /* 0x0000000425257291 */ /* 0x000fd8000f8ec0ff */
.L_x_55:
[----:B------:R-:W-:Y:S02]  /*2c80*/  LEA R0, R8, UR37, 0x3 ;  /* 0x0000002508007c11 */ /* 0x000fe4000f8e18ff */
[----:B------:R-:W-:-:S03]  /*2c90*/  SHF.L.U32 R5, R9, 0x1f, RZ ;  /* 0x0000001f09057819 */ /* 0x000fc600000006ff */
[----:B------:R-:W-:Y:S01]  /*2ca0*/  VIADD R4, R0, 0x170 ;  /* 0x0000017000047836 */ /* 0x000fe20000000000 */
[----:B------:R-:W1:Y:S02]  /*2cb0*/  SYNCS.PHASECHK.TRANS64.TRYWAIT P0, [R0+URZ+0x160], R5 ;  /* 0x00016005000075a7 */ /* 0x000e6400080011ff */
[----:B-1----:R-:W-:Y:S05]  /*2cc0*/  @!P0 BRA `(.L_x_52) ;  /* 0x0000005400cc8947 */ /* 0x002fea0003800000 */
.L_x_138:
[----:B------:R-:W-:Y:S01]  /*2cd0*/  ULEA UR5, UR6, UR37, 0x3 ;  /* 0x0000002506057291 */ /* 0x000fe2000f8e18ff */
[----:B------:R-:W-:Y:S02]  /*2ce0*/  PRMT R4, RZ, 0x654, R4 ;  /* 0x00000654ff047816 */ /* 0x000fe40000000004 */
[----:B-1----:R-:W-:Y:S01]  /*2cf0*/  SHF.L.U32 R5, R12, 0x1f, RZ ;  /* 0x0000001f0c057819 */ /* 0x002fe200000006ff */
[----:B------:R-:W-:Y:S01]  /*2d00*/  UIADD3 UR4, UPT, UPT, UR5, 0x100, URZ ;  /* 0x0000010005047890 */ /* 0x000fe2000fffe0ff */
[----:B------:R1:W-:Y:S05]  /*2d10*/  SYNCS.ARRIVE.TRANS64.RED.A1T0 RZ, [R4+URZ], RZ ;  /* 0x000000ff04ff79a7 */ /* 0x0003ea00081004ff */
[----:B------:R-:W-:Y:S01]  /*2d20*/  IMAD.U32 R7, RZ, RZ, UR4 ;  /* 0x00000004ff077e24 */ /* 0x000fe2000f8e00ff */
[----:B------:R-:W2:Y:S04]  /*2d30*/  SYNCS.PHASECHK.TRANS64.TRYWAIT P0, [UR5+0x110], R5 ;  /* 0x00011005ff0075a7 */ /* 0x000ea80008001105 */
[----:B------:R-:W-:Y:S01]  /*2d40*/  PRMT R6, R2, 0x654, R7 ;  /* 0x0000065402067816 */ /* 0x000fe20000000007 */
[----:B-1----:R-:W-:Y:S01]  /*2d50*/  @!P2 IMAD.MOV.U32 R4, RZ, RZ, 0x10 ;  /* 0x00000010ff04a424 */ /* 0x002fe200078e00ff */
[----:B--2---:R-:W-:Y:S06]  /*2d60*/  @!P0 BRA `(.L_x_53) ;  /* 0x0000005400b88947 */ /* 0x004fec0003800000 */
.L_x_140:
[----:B------:R-:W-:Y:S01]  /*2d70*/  ULEA UR4, UR6, UR37, 0x4 ;  /* 0x0000002506047291 */ /* 0x000fe2000f8e20ff */
[----:B------:R-:W-:Y:S01]  /*2d80*/  SEL R3, R6, R3, !P2 ;  /* 0x0000000306037207 */ /* 0x000fe20005000000 */
[----:B------:R-:W-:Y:S01]  /*2d90*/  UIADD3 UR5, UPT, UPT, UR5, 0x100, URZ ;  /* 0x0000010005057890 */ /* 0x000fe2000fffe0ff */
[----:B-1----:R-:W-:Y:S01]  /*2da0*/  LEA R0, R11, UR37, 0x3 ;  /* 0x000000250b007c11 */ /* 0x002fe2000f8e18ff */
[----:B------:R-:W-:Y:S01]  /*2db0*/  UIADD3 UR4, UPT, UPT, UR4, 0x190, URZ ;  /* 0x0000019004047890 */ /* 0x000fe2000fffe0ff */
[----:B------:R-:W-:Y:S01]  /*2dc0*/  SHF.L.U32 R5, R10, 0x1f, RZ ;  /* 0x0000001f0a057819 */ /* 0x000fe200000006ff */
[----:B------:R1:W-:Y:S01]  /*2dd0*/  @!P2 SYNCS.ARRIVE.TRANS64.RED RZ, [R3+URZ], R4 ;  /* 0x0000000403ffa9a7 */ /* 0x0003e200080004ff */
[----:B------:R-:W-:Y:S01]  /*2de0*/  UIADD3 UR6, UPT, UPT, UR6, 0x1, URZ ;  /* 0x0000000106067890 */ /* 0x000fe2000fffe0ff */
[----:B------:R-:W-:-:S03]  /*2df0*/  VIADD R8, R8, 0x1 ;  /* 0x0000000108087836 */ /* 0x000fc60000000000 */
[----:B------:R-:W-:Y:S02]  /*2e00*/  UISETP.NE.AND UP0, UPT, UR6, 0x2, UPT ;  /* 0x000000020600788c */ /* 0x000fe4000bf05270 */
[----:B------:R-:W-:Y:S06]  /*2e10*/  UGETNEXTWORKID.BROADCAST [UR4], [UR5] ;  /* 0x00000000040073ca */ /* 0x000fec0008000100 */
[----:B------:R-:W-:Y:S01]  /*2e20*/  USEL UR4, URZ, 0x1, UP0 ;  /* 0x00000001ff047887 */ /* 0x000fe20008000000 */
[----:B------:R-:W-:Y:S01]  /*2e30*/  ISETP.NE.AND P0, PT, R8, 0x2, PT ;  /* 0x000000020800780c */ /* 0x000fe20003f05270 */
[----:B------:R-:W-:Y:S01]  /*2e40*/  USEL UR6, UR6, URZ, UP0 ;  /* 0x000000ff06067287 */ /* 0x000fe20008000000 */
[----:B------:R-:W2:Y:S03]  /*2e50*/  SYNCS.PHASECHK.TRANS64.TRYWAIT P1, [R0+URZ+0x100], R5 ;  /* 0x00010005000075a7 */ /* 0x000ea600080211ff */
[----:B------:R-:W-:Y:S01]  /*2e60*/  LOP3.LUT R12, R12, UR4, RZ, 0x3c, !PT ;  /* 0x000000040c0c7c12 */ /* 0x000fe2000f8e3cff */
[----:B-12---:R-:W-:Y:S07]  /*2e70*/  @!P1 BRA `(.L_x_54) ;  /* 0x00000054008c9947 */ /* 0x006fee0003800000 */
.L_x_141:
[C---:B------:R-:W-:Y:S01]  /*2e80*/  LEA R4, R11.reuse, UR37, 0x4 ;  /* 0x000000250b047c11 */ /* 0x040fe2000f8e20ff */
[----:B-1----:R-:W-:Y:S01]  /*2e90*/  VIADD R0, R0, 0x110 ;  /* 0x0000011000007836 */ /* 0x002fe20000000000 */
[----:B------:R-:W-:Y:S01]  /*2ea0*/  SEL R8, R8, RZ, P0 ;  /* 0x000000ff08087207 */ /* 0x000fe20000000000 */
[----:B------:R-:W-:-:S03]  /*2eb0*/  VIADD R11, R11, 0x1 ;  /* 0x000000010b0b7836 */ /* 0x000fc60000000000 */
[----:B------:R-:W1:Y:S01]  /*2ec0*/  LDS.128 R4, [R4+0x190] ;  /* 0x0001900004047984 */ /* 0x000e620000000c00 */
[----:B------:R-:W-:Y:S02]  /*2ed0*/  PRMT R0, RZ, 0x654, R0 ;  /* 0x00000654ff007816 */ /* 0x000fe40000000000 */
[C---:B------:R-:W-:Y:S01]  /*2ee0*/  ISETP.NE.AND P1, PT, R11.reuse, 0x2, PT ;  /* 0x000000020b00780c */ /* 0x040fe20003f25270 */
[----:B------:R-:W-:Y:S01]  /*2ef0*/  @!PT LDS RZ, [RZ] ;  /* 0x00000000fffff984 */ /* 0x000fe20000000800 */
[----:B------:R-:W-:Y:S01]  /*2f00*/  @!PT LDS RZ, [RZ] ;  /* 0x00000000fffff984 */ /* 0x000fe20000000800 */
[----:B------:R-:W-:Y:S01]  /*2f10*/  @!PT LDS RZ, [RZ] ;  /* 0x00000000fffff984 */ /* 0x000fe20000000800 */
[----:B------:R-:W-:Y:S01]  /*2f20*/  @!PT LDS RZ, [RZ] ;  /* 0x00000000fffff984 */ /* 0x000fe20000000800 */
[----:B------:R2:W-:Y:S06]  /*2f30*/  MEMBAR.ALL.CTA ;  /* 0x0000000000007992 */ /* 0x0005ec0000008000 */
[----:B--2---:R-:W2:Y:S01]  /*2f40*/  FENCE.VIEW.ASYNC.S ;  /* 0x00000000000073c6 */ /* 0x004ea20000000000 */
[----:B------:R-:W-:Y:S01]  /*2f50*/  SEL R11, R11, RZ, P1 ;  /* 0x000000ff0b0b7207 */ /* 0x000fe20000800000 */
[----:B--2---:R2:W-:Y:S01]  /*2f60*/  SYNCS.ARRIVE.TRANS64.RED.A1T0 RZ, [R0+URZ], RZ ;  /* 0x000000ff00ff79a7 */ /* 0x0045e200081004ff */
[----:B-1----:R-:W-:-:S02]  /*2f70*/  LOP3.LUT P3, RZ, R6, 0x1, RZ, 0xc0, !PT ;  /* 0x0000000106ff7812 */ /* 0x002fc4000786c0ff */
[----:B------:R-:W-:-:S04]  /*2f80*/  SEL R5, RZ, 0x1, P1 ;  /* 0x00000001ff057807 */ /* 0x000fc80000800000 */
[----:B------:R-:W-:Y:S02]  /*2f90*/  LOP3.LUT R10, R10, R5, RZ, 0x3c, !PT ;  /* 0x000000050a0a7212 */ /* 0x000fe400078e3cff */
[----:B--2---:R-:W-:-:S04]  /*2fa0*/  SEL R0, RZ, 0x1, P0 ;  /* 0x00000001ff007807 */ /* 0x004fc80000000000 */
[----:B------:R-:W-:Y:S01]  /*2fb0*/  LOP3.LUT R9, R9, R0, RZ, 0x3c, !PT ;  /* 0x0000000009097212 */ /* 0x000fe200078e3cff */
[----:B------:R-:W-:Y:S06]  /*2fc0*/  @P3 BRA `(.L_x_55) ;  /* 0xfffffffc002c3947 */ /* 0x000fec000383ffff */
[----:B------:R-:W-:Y:S01]  /*2fd0*/  ULEA UR5, UR6, UR37, 0x3 ;  /* 0x0000002506057291 */ /* 0x000fe2000f8e18ff */
[----:B------:R-:W-:-:S08]  /*2fe0*/  SHF.L.U32 R3, R12, 0x1f, RZ ;  /* 0x0000001f0c037819 */ /* 0x000fd000000006ff */
[----:B------:R-:W1:Y:S02]  /*2ff0*/  SYNCS.PHASECHK.TRANS64 P0, [UR5+0x110], R3 ;  /* 0x00011003ff0075a7 */ /* 0x000e640008001005 */
[----:B-1----:R-:W-:Y:S05]  /*3000*/  @P0 BRA `(.L_x_56) ;  /* 0x0000000000080947 */ /* 0x002fea0003800000 */
[----:B------:R-:W1:Y:S02]  /*3010*/  SYNCS.PHASECHK.TRANS64.TRYWAIT P0, [UR5+0x110], R3 ;  /* 0x00011003ff0075a7 */ /* 0x000e640008001105 */
[----:B-1----:R-:W-:Y:S05]  /*3020*/  @!P0 BRA `(.L_x_57) ;  /* 0x0000005400348947 */ /* 0x002fea0003800000 */
.L_x_56:
[----:B------:R-:W-:-:S04]  /*3030*/  UIADD3 UR4, UPT, UPT, UR6, 0x1, URZ ;  /* 0x0000000106047890 */ /* 0x000fc8000fffe0ff */
[----:B------:R-:W-:-:S04]  /*3040*/  UISETP.NE.AND UP0, UPT, UR4, 0x2, UPT ;  /* 0x000000020400788c */ /* 0x000fc8000bf05270 */
[----:B------:R-:W-:Y:S02]  /*3050*/  USEL UR7, URZ, 0x1, UP0 ;  /* 0x00000001ff077887 */ /* 0x000fe40008000000 */
[----:B------:R-:W-:-:S04]  /*3060*/  USEL UR4, UR4, URZ, UP0 ;  /* 0x000000ff04047287 */ /* 0x000fc80008000000 */
[----:B------:R-:W-:Y:S01]  /*3070*/  ULEA UR4, UR4, UR37, 0x3 ;  /* 0x0000002504047291 */ /* 0x000fe2000f8e18ff */
[----:B-1----:R-:W-:-:S04]  /*3080*/  LOP3.LUT R3, R12, UR7, RZ, 0x3c, !PT ;  /* 0x000000070c037c12 */ /* 0x002fc8000f8e3cff */
[----:B------:R-:W-:-:S04]  /*3090*/  SHF.L.U32 R0, R3, 0x1f, RZ ;  /* 0x0000001f03007819 */ /* 0x000fc800000006ff */
[----:B------:R-:W1:Y:S02]  /*30a0*/  SYNCS.PHASECHK.TRANS64 P0, [UR4+0x110], R0 ;  /* 0x00011000ff0075a7 */ /* 0x000e640008001004 */
[----:B-1----:R-:W-:Y:S05]  /*30b0*/  @P0 EXIT ;  /* 0x000000000000094d */ /* 0x002fea0003800000 */
[----:B------:R-:W-:Y:S02]  /*30c0*/  SHF.L.U32 R3, R3, 0x1f, RZ ;  /* 0x0000001f03037819 */ /* 0x000fe400000006ff */
[----:B------:R-:W-:-:S07]  /*30d0*/  MOV R0, UR4 ;  /* 0x0000000400007c02 */ /* 0x000fce0008000f00 */
.L_x_58:
[----:B-1----:R1:W2:Y:S02]  /*30e0*/  SYNCS.PHASECHK.TRANS64.TRYWAIT P0, [R0+URZ+0x110], R3 ;  /* 0x00011003000075a7 */ /* 0x0022a400080011ff */
[----:B--2---:R-:W-:Y:S05]  /*30f0*/  @!P0 NANOSLEEP.SYNCS 0x989680 ;  /* 0x009896800000895d */ /* 0x004fea0003900000 */
[----:B------:R-:W2:Y:S02]  /*3100*/  @!P0 SYNCS.PHASECHK.TRANS64 P0, [R0+URZ+0x110], R3 ;  /* 0x00011003000085a7 */ /* 0x000ea400080010ff */
[----:B--2---:R-:W-:Y:S05]  /*3110*/  @P0 EXIT ;  /* 0x000000000000094d */ /* 0x004fea0003800000 */
[----:B------:R-:W-:Y:S05]  /*3120*/  BRA `(.L_x_58) ;  /* 0xfffffffc00ec7947 */ /* 0x000fea000383ffff */
.L_x_51:
[----:B------:R-:W-:-:S09]  /*3130*/  UISETP.NE.AND UP1, UPT, UR8, URZ, UPT ;  /* 0x000000ff0800728c */ /* 0x000fd2000bf25270 */
[----:B------:R-:W-:Y:S05]  /*3140*/  BRA.U UP1, `(.L_x_59) ;  /* 0x0000000d017c7547 */ /* 0x000fea000b800000 */
[----:B------:R-:W-:Y:S01]  /*3150*/  UMOV UR4, 0x40 ;  /* 0x0000004000047882 */ /* 0x000fe20000000000 */
[----:B------:R-:W-:Y:S01]  /*3160*/  NOP ;  /* 0x0000000000007918 */ /* 0x000fe20000000000 */
[----:B------:R-:W-:Y:S01]  /*3170*/  ULEA UR4, UR37, UR4, 0x18 ;  /* 0x0000000425047291 */ /* 0x000fe2000f8ec0ff */
[----:B------:R-:W-:Y:S02]  /*3180*/  UMOV UR5, 0x400 ;  /* 0x0000040000057882 */ /* 0x000fe40000000000 */
[----:B------:R-:W-:-:S06]  /*3190*/  ULEA UR37, UR37, UR5, 0x18 ;  /* 0x0000000525257291 */ /* 0x000fcc000f8ec0ff */
[----:B------:R-:W1:Y:S02]  /*31a0*/  LDS.U8 R0, [UR4+0x1c] ;  /* 0x00001c04ff007984 */ /* 0x000e640008000000 */
[----:B-1----:R-:W-:-:S13]  /*31b0*/  ISETP.NE.AND P0, PT, R0, RZ, PT ;  /* 0x000000ff0000720c */ /* 0x002fda0003f05270 */
[----:B------:R-:W-:Y:S05]  /*31c0*/  @P0 BRA `(.L_x_60) ;  /* 0x0000000000580947 */ /* 0x000fea0003800000 */
[----:B------:R-:W-:-:S13]  /*31d0*/  ELECT P0, URZ, PT ;  /* 0x0000000000ff782f */ /* 0x000fda0003800000 */
[----:B------:R-:W-:Y:S05]  /*31e0*/  @!P0 BRA `(.L_x_61) ;  /* 0x0000000000608947 */ /* 0x000fea0003800000 */
[----:B------:R-:W-:Y:S01]  /*31f0*/  UMOV UR5, 0x10 ;  /* 0x0000001000057882 */ /* 0x000fe20000000000 */
[----:B------:R-:W-:Y:S01]  /*3200*/  HFMA2 R0, -RZ, RZ, 0, 5.9604644775390625e-08 ;  /* 0x00000001ff007431 */ /* 0x000fe200000001ff */
[----:B------:R-:W-:-:S03]  /*3210*/  MOV R2, 0xffff ;  /* 0x0000ffff00027802 */ /* 0x000fc60000000f00 */
[----:B------:R-:W-:Y:S04]  /*3220*/  DEPBAR.LE SB1, 0x36 ;  /* 0x00009d800000791a */ /* 0x000fe80000000000 */
[----:B------:R-:W1:Y:S02]  /*3230*/  UTCATOMSWS.FIND_AND_SET.ALIGN UP0, UR5, UR5 ;  /* 0x00000005000575e3 */ /* 0x000e640008000800 */
[----:B-1----:R-:W-:Y:S01]  /*3240*/  MOV R3, UR5 ;  /* 0x0000000500037c02 */ /* 0x002fe20008000f00 */
[----:B------:R-:W-:Y:S06]  /*3250*/  BRA.U UP0, `(.L_x_62) ;  /* 0x0000000100187547 */ /* 0x000fec000b800000 */
.L_x_63:
[----:B------:R-:W-:Y:S05]  /*3260*/  NANOSLEEP 0x64 ;  /* 0x000000640000795d */ /* 0x000fea0003800000 */
[----:B------:R-:W-:-:S05]  /*3270*/  UMOV UR5, 0x10 ;  /* 0x0000001000057882 */ /* 0x000fca0000000000 */
[----:B------:R-:W-:Y:S04]  /*3280*/  DEPBAR.LE SB1, 0x36 ;  /* 0x00009d800000791a */ /* 0x000fe80000000000 */
[----:B------:R-:W1:Y:S02]  /*3290*/  UTCATOMSWS.FIND_AND_SET.ALIGN UP0, UR5, UR5 ;  /* 0x00000005000575e3 */ /* 0x000e640008000800 */
[----:B-1----:R-:W-:Y:S01]  /*32a0*/  MOV R3, UR5 ;  /* 0x0000000500037c02 */ /* 0x002fe20008000f00 */
[----:B------:R-:W-:Y:S05]  /*32b0*/  BRA.U !UP0, `(.L_x_63) ;  /* 0xfffffffd08e87547 */ /* 0x000fea000b83ffff */
.L_x_62:
[-C--:B------:R-:W-:Y:S02]  /*32c0*/  SHF.L.U32 R2, R2, R3.reuse, RZ ;  /* 0x0000000302027219 */ /* 0x080fe400000006ff */
[----:B------:R-:W-:Y:S01]  /*32d0*/  SHF.L.U32 R0, R0, R3, RZ ;  /* 0x0000000300007219 */ /* 0x000fe200000006ff */
[----:B------:R-:W-:Y:S02]  /*32e0*/  IMAD.SHL.U32 R3, R3, 0x20, RZ ;  /* 0x0000002003037824 */ /* 0x000fe400078e00ff */
[----:B------:R1:W-:Y:S04]  /*32f0*/  ATOMS.OR RZ, [UR4+0x14], R2 ;  /* 0x00001402ffff798c */ /* 0x0003e8000b000004 */
[----:B------:R1:W-:Y:S04]  /*3300*/  ATOMS.OR RZ, [UR4+0x18], R0 ;  /* 0x00001800ffff798c */ /* 0x0003e8000b000004 */
[----:B------:R1:W-:Y:S01]  /*3310*/  STS [UR37+0x1b0], R3 ;  /* 0x0001b003ff007988 */ /* 0x0003e20008000825 */
[----:B------:R-:W-:Y:S05]  /*3320*/  BRA `(.L_x_61) ;  /* 0x0000000000107947 */ /* 0x000fea0003800000 */
.L_x_60:
[----:B------:R-:W-:Y:S02]  /*3330*/  MOV R0, 0xffffffff ;  /* 0xffffffff00007802 */ /* 0x000fe40000000f00 */
[----:B------:R-:W-:-:S03]  /*3340*/  MOV R2, 0x3370 ;  /* 0x0000337000027802 */ /* 0x000fc60000000f00 */
[----:B------:R1:W-:Y:S04]  /*3350*/  STS [UR37+0x1b0], R0 ;  /* 0x0001b000ff007988 */ /* 0x0003e80008000825 */
[----:B-1-3-5:R-:W-:Y:S05]  /*3360*/  CALL.REL.NOINC `($__internal_1_$__cuda_sm10x_tcgen05_guardrail_trap_phase_invalid_during_alloc) ;  /* 0x0000005400b07944 */ /* 0x02afea0003c00000 */
.L_x_61:
[----:B------:R-:W-:Y:S05]  /*3370*/  WARPSYNC.ALL ;  /* 0x0000000000007948 */ /* 0x000fea0003800000 */
[----:B------:R-:W2:Y:S01]  /*3380*/  S2UR UR9, SR_CgaCtaId ;  /* 0x00000000000979c3 */ /* 0x000ea20000008800 */
[----:B------:R-:W-:Y:S01]  /*3390*/  UMOV UR4, 0x400 ;  /* 0x0000040000047882 */ /* 0x000fe20000000000 */
[----:B------:R-:W-:-:S06]  /*33a0*/  NOP ;  /* 0x0000000000007918 */ /* 0x000fcc0000000000 */
[----:B------:R-:W-:Y:S06]  /*33b0*/  BAR.ARV 0x6, 0xa0 ;  /* 0x0182800000007b1d */ /* 0x000fec0000002000 */
[----:B------:R-:W4:Y:S01]  /*33c0*/  LDCU UR5, c[0x0][0x38c] ;  /* 0x00007180ff0577ac */ /* 0x000f220008000800 */
[----:B------:R-:W-:Y:S01]  /*33d0*/  IMAD.MOV.U32 R11, RZ, RZ, 0x1 ;  /* 0x00000001ff0b7424 */ /* 0x000fe200078e00ff */
[----:B------:R-:W-:Y:S01]  /*33e0*/  CS2R R8, SRZ ;  /* 0x0000000000087805 */ /* 0x000fe2000001ff00 */
[----:B------:R-:W-:Y:S01]  /*33f0*/  IMAD.MOV.U32 R10, RZ, RZ, RZ ;  /* 0x000000ffff0a7224 */ /* 0x000fe200078e00ff */
[----:B------:R-:W-:Y:S01]  /*3400*/  UMOV UR12, URZ ;  /* 0x000000ff000c7c82 */ /* 0x000fe20008000000 */
[----:B------:R-:W-:Y:S01]  /*3410*/  UMOV UR11, URZ ;  /* 0x000000ff000b7c82 */ /* 0x000fe20008000000 */
[----:B------:R-:W-:Y:S01]  /*3420*/  UMOV UR24, 0x0 ;  /* 0x0000000000187882 */ /* 0x000fe20000000000 */
[----:B------:R-:W-:Y:S01]  /*3430*/  UMOV UR25, 0x81804a0 ;  /* 0x081804a000197882 */ /* 0x000fe20000000000 */
[----:B------:R-:W-:Y:S01]  /*3440*/  UMOV UR20, 0x0 ;  /* 0x0000000000147882 */ /* 0x000fe20000000000 */
[----:B------:R-:W-:Y:S01]  /*3450*/  UMOV UR21, 0x81804a0 ;  /* 0x081804a000157882 */ /* 0x000fe20000000000 */
[----:B--2---:R-:W-:Y:S01]  /*3460*/  ULEA UR9, UR9, UR4, 0x18 ;  /* 0x0000000409097291 */ /* 0x004fe2000f8ec0ff */
[----:B------:R-:W2:Y:S03]  /*3470*/  LDCU UR4, c[0x0][0x38c] ;  /* 0x00007180ff0477ac */ /* 0x000ea60008000800 */
[----:B------:R-:W-:-:S02]  /*3480*/  UIADD3 UR10, UPT, UPT, UR9, 0x6300, URZ ;  /* 0x00006300090a7890 */ /* 0x000fc4000fffe0ff */
[----:B----4-:R-:W-:-:S03]  /*3490*/  UISETP.GE.AND UP3, UPT, UR5, 0x1, UPT ;  /* 0x000000010500788c */ /* 0x010fc6000bf66270 */
[----:B-1----:R-:W1:Y:S01]  /*34a0*/  LDS R0, [UR9+0x1b0] ;  /* 0x0001b009ff007984 */ /* 0x002e620008000800 */
[----:B------:R-:W-:-:S04]  /*34b0*/  USHF.R.U32.HI UR10, URZ, 0x4, UR10 ;  /* 0x00000004ff0a7899 */ /* 0x000fc8000801160a */
[----:B------:R-:W-:-:S04]  /*34c0*/  ULOP3.LUT UR10, UR10, 0x3fff, URZ, 0xc0, !UPT ;  /* 0x00003fff0a0a7892 */ /* 0x000fc8000f8ec0ff */
[----:B------:R-:W-:Y:S02]  /*34d0*/  ULOP3.LUT UR10, UR10, 0x10000, URZ, 0xfc, !UPT ;  /* 0x000100000a0a7892 */ /* 0x000fe4000f8efcff */
[----:B--2---:R-:W-:-:S04]  /*34e0*/  UIADD3 UR4, UPT, UPT, UR4, 0x3f, URZ ;  /* 0x0000003f04047890 */ /* 0x004fc8000fffe0ff */
[----:B------:R-:W-:-:S04]  /*34f0*/  USHF.R.S32.HI UR8, URZ, 0x1f, UR4 ;  /* 0x0000001fff087899 */ /* 0x000fc80008011404 */
[----:B------:R-:W-:Y:S02]  /*3500*/  ULEA.HI UR8, UR8, UR4, URZ, 0x6 ;  /* 0x0000000408087291 */ /* 0x000fe4000f8f30ff */
[----:B------:R-:W-:Y:S02]  /*3510*/  UIADD3 UR4, UPT, UPT, UR9, 0x22300, URZ ;  /* 0x0002230009047890 */ /* 0x000fe4000fffe0ff */
[----:B------:R-:W-:Y:S02]  /*3520*/  USHF.R.S32.HI UR8, URZ, 0x6, UR8 ;  /* 0x00000006ff087899 */ /* 0x000fe40008011408 */
[----:B------:R-:W-:Y:S02]  /*3530*/  USHF.R.U32.HI UR4, URZ, 0x4, UR4 ;  /* 0x00000004ff047899 */ /* 0x000fe40008011604 */
[----:B------:R-:W-:Y:S02]  /*3540*/  UISETP.LT.AND UP0, UPT, UR8, 0x1, UPT ;  /* 0x000000010800788c */ /* 0x000fe4000bf01270 */
[----:B------:R-:W-:-:S02]  /*3550*/  ULOP3.LUT UR4, UR4, 0x3fff, URZ, 0xc0, !UPT ;  /* 0x00003fff04047892 */ /* 0x000fc4000f8ec0ff */
[----:B------:R-:W-:Y:S02]  /*3560*/  USEL UR16, UR8, 0x1, !UP0 ;  /* 0x0000000108107887 */ /* 0x000fe4000c000000 */
[----:B------:R-:W-:Y:S02]  /*3570*/  ULOP3.LUT UR4, UR4, 0x10000, URZ, 0xfc, !UPT ;  /* 0x0001000004047892 */ /* 0x000fe4000f8efcff */
[----:B------:R-:W-:Y:S01]  /*3580*/  UIADD3 UR16, UPT, UPT, -UR16, URZ, URZ ;  /* 0x000000ff10107290 */ /* 0x000fe2000fffe1ff */
[----:B-1----:R-:W-:-:S15]  /*3590*/  R2UR UR13, R0 ;  /* 0x00000000000d72ca */ /* 0x002fde00000e0000 */
.L_x_70:
[----:B------:R-:W-:Y:S02]  /*35a0*/  LEA R0, R10, UR9, 0x3 ;  /* 0x000000090a007c11 */ /* 0x000fe4000f8e18ff */
[----:B------:R-:W-:Y:S02]  /*35b0*/  SHF.L.U32 R5, R9, 0x1f, RZ ;  /* 0x0000001f09057819 */ /* 0x000fe400000006ff */
[----:B------:R-:W-:Y:S01]  /*35c0*/  PLOP3.LUT P0, PT, PT, PT, UP3, 0x80, 0x8 ;  /* 0x000000000008781c */ /* 0x000fe20003f0f038 */
[----:B------:R-:W-:Y:S01]  /*35d0*/  VIADD R3, R0, 0x110 ;  /* 0x0000011000037836 */ /* 0x000fe20000000000 */
[----:B-1----:R-:W1:Y:S02]  /*35e0*/  SYNCS.PHASECHK.TRANS64.TRYWAIT P1, [R0+URZ+0x100], R5 ;  /* 0x00010005000075a7 */ /* 0x002e6400080211ff */
[----:B-1--4-:R-:W-:Y:S09]  /*35f0*/  @!P1 BRA `(.L_x_64) ;  /* 0x0000004c00d89947 */ /* 0x012ff20003800000 */
.L_x_143:
[----:B------:R-:W-:Y:S01]  /*3600*/  LEA R4, R10, UR9, 0x4 ;  /* 0x000000090a047c11 */ /* 0x000fe2000f8e20ff */
[----:B------:R-:W-:Y:S01]  /*3610*/  @UP3 ULEA UR5, UR11, UR9, 0x3 ;  /* 0x000000090b053291 */ /* 0x000fe2000f8e18ff */
[----:B------:R-:W-:Y:S01]  /*3620*/  PLOP3.LUT P2, PT, PT, PT, PT, 0x80, 0x8 ;  /* 0x000000000008781c */ /* 0x000fe20003f4f070 */
[----:B------:R-:W-:Y:S01]  /*3630*/  ULEA UR14, UR12, UR9, 0x3 ;  /* 0x000000090c0e7291 */ /* 0x000fe2000f8e18ff */
[----:B------:R-:W-:Y:S01]  /*3640*/  PRMT R3, RZ, 0x654, R3 ;  /* 0x00000654ff037816 */ /* 0x000fe20000000003 */
[----:B------:R-:W-:Y:S01]  /*3650*/  UIMAD UR15, UR12, 0x60, UR13 ;  /* 0x000000600c0f78a4 */ /* 0x000fe2000f8e020d */
[----:B-1----:R-:W1:Y:S01]  /*3660*/  LDS.128 R4, [R4+0x190] ;  /* 0x0001900004047984 */ /* 0x002e620000000c00 */
[----:B------:R-:W-:Y:S02]  /*3670*/  @P0 SHF.L.U32 R2, R8, 0x1f, RZ ;  /* 0x0000001f08020819 */ /* 0x000fe400000006ff */
[----:B------:R-:W-:Y:S01]  /*3680*/  SHF.L.U32 R0, R11, 0x1f, RZ ;  /* 0x0000001f0b007819 */ /* 0x000fe200000006ff */
[----:B------:R-:W-:Y:S01]  /*3690*/  @!PT LDS RZ, [RZ] ;  /* 0x00000000fffff984 */ /* 0x000fe20000000800 */
[----:B------:R-:W-:Y:S01]  /*36a0*/  @!PT LDS RZ, [RZ] ;  /* 0x00000000fffff984 */ /* 0x000fe20000000800 */
[----:B------:R-:W-:Y:S01]  /*36b0*/  @!PT LDS RZ, [RZ] ;  /* 0x00000000fffff984 */ /* 0x000fe20000000800 */
[----:B------:R-:W-:Y:S01]  /*36c0*/  @!PT LDS RZ, [RZ] ;  /* 0x00000000fffff984 */ /* 0x000fe20000000800 */
[----:B------:R2:W-:Y:S06]  /*36d0*/  MEMBAR.ALL.CTA ;  /* 0x0000000000007992 */ /* 0x0005ec0000008000 */
[----:B--2---:R-:W2:Y:S02]  /*36e0*/  FENCE.VIEW.ASYNC.S ;  /* 0x00000000000073c6 */ /* 0x004ea40000000000 */
[----:B--2---:R2:W-:Y:S01]  /*36f0*/  SYNCS.ARRIVE.TRANS64.RED.A1T0 RZ, [R3+URZ], RZ ;  /* 0x000000ff03ff79a7 */ /* 0x0045e200081004ff */
[----:B------:R2:W4:Y:S01]  /*3700*/  @P0 SYNCS.PHASECHK.TRANS64.TRYWAIT P2, [UR5], R2 ;  /* 0x00000002ff0005a7 */ /* 0x0005220008041105 */
[----:B-1----:R-:W-:Y:S01]  /*3710*/  LOP3.LUT P1, RZ, R6, 0x1, RZ, 0xc0, !PT ;  /* 0x0000000106ff7812 */ /* 0x002fe2000782c0ff */
[----:B------:R-:W1:Y:S02]  /*3720*/  SYNCS.PHASECHK.TRANS64.TRYWAIT P0, [UR14+0x140], R0 ;  /* 0x00014000ff0075a7 */ /* 0x000e64000800110e */
[----:B-12-4-:R-:W-:Y:S10]  /*3730*/  @!P0 BRA `(.L_x_65) ;  /* 0x0000004c009c8947 */ /* 0x016ff40003800000 */
.L_x_145:
[----:B------:R-:W-:Y:S01]  /*3740*/  IADD3 R10, PT, PT, R10, 0x1, RZ ;  /* 0x000000010a0a7810 */ /* 0x000fe20007ffe0ff */
[----:B------:R-:W-:Y:S06]  /*3750*/  BRA.U !UP3, `(.L_x_66) ;  /* 0x000000010b987547 */ /* 0x000fec000b800000 */
[----:B------:R-:W-:Y:S01]  /*3760*/  UPLOP3.LUT UP4, UPT, UPT, UPT, UPT, 0x40, 0x4 ;  /* 0x000000000004789c */ /* 0x000fe20003f8e870 */
[----:B------:R-:W-:Y:S01]  /*3770*/  UMOV UR18, UR16 ;  /* 0x0000001000127c82 */ /* 0x000fe20008000000 */
[----:B------:R-:W-:Y:S01]  /*3780*/  UMOV UR17, UR8 ;  /* 0x0000000800117c82 */ /* 0x000fe20008000000 */
[----:B------:R-:W-:-:S08]  /*3790*/  UMOV UR5, UR11 ;  /* 0x0000000b00057c82 */ /* 0x000fd00008000000 */
.L_x_69:
[----:B------:R-:W-:Y:S02]  /*37a0*/  UIADD3 UR18, UPT, UPT, UR18, 0x1, URZ ;  /* 0x0000000112127890 */ /* 0x000fe4000fffe0ff */
[----:B--2---:R-:W-:Y:S02]  /*37b0*/  ULEA UR7, UR5, UR9, 0x3 ;  /* 0x0000000905077291 */ /* 0x004fe4000f8e18ff */
[----:B------:R-:W-:Y:S01]  /*37c0*/  UISETP.NE.AND UP0, UPT, UR18, URZ, UPT ;  /* 0x000000ff1200728c */ /* 0x000fe2000bf05270 */
[----:B----4-:R-:W-:Y:S10]  /*37d0*/  @P2 BRA `(.L_x_67) ;  /* 0x00000000000c2947 */ /* 0x010ff40003800000 */
[----:B-1----:R-:W-:Y:S04]  /*37e0*/  SHF.L.U32 R3, R8, 0x1f, RZ ;  /* 0x0000001f08037819 */ /* 0x002fe800000006ff */
[----:B------:R-:W1:Y:S02]  /*37f0*/  SYNCS.PHASECHK.TRANS64.TRYWAIT P0, [UR7], R3 ;  /* 0x00000003ff0075a7 */ /* 0x000e640008001107 */
[----:B-1----:R-:W-:Y:S05]  /*3800*/  @!P0 BRA `(.L_x_68) ;  /* 0x0000004c00808947 */ /* 0x002fea0003800000 */
.L_x_67:
[----:B------:R-:W-:Y:S01]  /*3810*/  UISETP.NE.AND UP1, UPT, UR17, 0x1, UPT ;  /* 0x000000011100788c */ /* 0x000fe2000bf25270 */
[----:B------:R-:W-:Y:S01]  /*3820*/  PLOP3.LUT P2, PT, PT, PT, PT, 0x80, 0x8 ;  /* 0x000000000008781c */ /* 0x000fe20003f4f070 */
[----:B------:R-:W-:Y:S02]  /*3830*/  UIADD3 UR11, UPT, UPT, UR5, 0x1, URZ ;  /* 0x00000001050b7890 */ /* 0x000fe4000fffe0ff */
[----:B------:R-:W-:Y:S02]  /*3840*/  UIMAD UR6, UR5, 0x180, UR4 ;  /* 0x00000180050678a4 */ /* 0x000fe4000f8e0204 */
[----:B------:R-:W-:Y:S01]  /*3850*/  UISETP.NE.AND UP2, UPT, UR11, 0xe, UPT ;  /* 0x0000000e0b00788c */ /* 0x000fe2000bf45270 */
[----:B------:R-:W-:Y:S01]  /*3860*/  PLOP3.LUT P0, PT, PT, PT, UP1, 0x80, 0x8 ;  /* 0x000000000008781c */ /* 0x000fe20003f0f018 */
[----:B------:R-:W-:Y:S02]  /*3870*/  UIADD3 UR28, UPT, UPT, UR6, 0x2, URZ ;  /* 0x00000002061c7890 */ /* 0x000fe4000fffe0ff */
[----:B------:R-:W-:Y:S02]  /*3880*/  USEL UR22, URZ, 0x1, UP2 ;  /* 0x00000001ff167887 */ /* 0x000fe40009000000 */
[----:B------:R-:W-:Y:S02]  /*3890*/  USEL UR11, UR11, URZ, UP2 ;  /* 0x000000ff0b0b7287 */ /* 0x000fe40009000000 */
[----:B------:R-:W-:Y:S02]  /*38a0*/  UIADD3 UR17, UPT, UPT, UR17, -0x1, URZ ;  /* 0xffffffff11117890 */ /* 0x000fe4000fffe0ff */
[----:B------:R-:W-:Y:S01]  /*38b0*/  @UP1 ULEA UR19, UR11, UR9, 0x3 ;  /* 0x000000090b131291 */ /* 0x000fe2000f8e18ff */
[----:B------:R-:W-:Y:S01]  /*38c0*/  LOP3.LUT R8, R8, UR22, RZ, 0x3c, !PT ;  /* 0x0000001608087c12 */ /* 0x000fe2000f8e3cff */
[----:B------:R-:W-:Y:S01]  /*38d0*/  ULEA UR22, UR5, UR10, 0x9 ;  /* 0x0000000a05167291 */ /* 0x000fe2000f8e48ff */
[----:B------:R-:W-:Y:S02]  /*38e0*/  UMOV UR23, 0x80004020 ;  /* 0x8000402000177882 */ /* 0x000fe40000000000 */
[----:B-1----:R-:W-:Y:S01]  /*38f0*/  @P0 SHF.L.U32 R0, R8, 0x1f, RZ ;  /* 0x0000001f08000819 */ /* 0x002fe200000006ff */
[----:B------:R-:W-:Y:S01]  /*3900*/  UIADD3 UR26, UPT, UPT, UR22, 0x2, URZ ;  /* 0x00000002161a7890 */ /* 0x000fe2000fffe0ff */
[----:B------:R-:W-:Y:S02]  /*3910*/  UMOV UR29, 0x80004020 ;  /* 0x80004020001d7882 */ /* 0x000fe40000000000 */
[----:B------:R2:W4:Y:S01]  /*3920*/  @P0 SYNCS.PHASECHK.TRANS64.TRYWAIT P2, [UR19], R0 ;  /* 0x00000000ff0005a7 */ /* 0x0005220008041113 */
[----:B------:R-:W-:Y:S01]  /*3930*/  UIADD3 UR19, UPT, UPT, UR7, 0x70, URZ ;  /* 0x0000007007137890 */ /* 0x000fe2000fffe0ff */
[----:B------:R-:W-:Y:S02]  /*3940*/  UMOV UR27, 0x80004020 ;  /* 0x80004020001b7882 */ /* 0x000fe40000000000 */
[----:B------:R-:W-:Y:S01]  /*3950*/  UMOV UR7, 0x80004020 ;  /* 0x8000402000077882 */ /* 0x000fe20000000000 */
[----:B------:R-:W-:Y:S01]  /*3960*/  UMOV UR5, UR11 ;  /* 0x0000000b00057c82 */ /* 0x000fe20008000000 */
[----:B------:R2:W-:Y:S01]  /*3970*/  UTCIMMA gdesc[UR22], gdesc[UR6], tmem[UR15], tmem[UR24], idesc[UR25], UP4 ;  /* 0x00ff1806160075ea */ /* 0x0005e2000a00010f */
[----:B------:R-:W-:Y:S01]  /*3980*/  UPLOP3.LUT UP4, UPT, UPT, UPT, UPT, 0x80, 0x8 ;  /* 0x000000000008789c */ /* 0x000fe20003f8f070 */
[----:B------:R2:W-:Y:S02]  /*3990*/  UTCIMMA gdesc[UR26], gdesc[UR28], tmem[UR15], tmem[UR20], idesc[UR21], UPT ;  /* 0x00ff141c1a0075ea */ /* 0x0005e4000b80010f */
[----:B------:R2:W-:Y:S01]  /*39a0*/  UTCBAR [UR19], URZ ;  /* 0x000000ff130073e9 */ /* 0x0005e200080000ff */
[----:B------:R-:W-:Y:S07]  /*39b0*/  BRA.U UP0, `(.L_x_69) ;  /* 0xfffffffd00787547 */ /* 0x000fee000b83ffff */
.L_x_66:
[----:B------:R-:W-:Y:S01]  /*39c0*/  UIADD3 UR12, UPT, UPT, UR12, 0x1, URZ ;  /* 0x000000010c0c7890 */ /* 0x000fe2000fffe0ff */
[C---:B------:R-:W-:Y:S01]  /*39d0*/  ISETP.NE.AND P0, PT, R10.reuse, 0x2, PT ;  /* 0x000000020a00780c */ /* 0x040fe20003f05270 */
[----:B------:R-:W-:Y:S02]  /*39e0*/  UIADD3 UR14, UPT, UPT, UR14, 0x120, URZ ;  /* 0x000001200e0e7890 */ /* 0x000fe4000fffe0ff */
[----:B------:R-:W-:Y:S01]  /*39f0*/  UISETP.NE.AND UP0, UPT, UR12, 0x4, UPT ;  /* 0x000000040c00788c */ /* 0x000fe2000bf05270 */
[----:B-12---:R-:W-:Y:S02]  /*3a00*/  SEL R0, RZ, 0x1, P0 ;  /* 0x00000001ff007807 */ /* 0x006fe40000000000 */
[----:B------:R-:W-:Y:S01]  /*3a10*/  SEL R10, R10, RZ, P0 ;  /* 0x000000ff0a0a7207 */ /* 0x000fe20000000000 */
[----:B------:R-:W-:Y:S01]  /*3a20*/  USEL UR5, URZ, 0x1, UP0 ;  /* 0x00000001ff057887 */ /* 0x000fe20008000000 */
[----:B------:R-:W-:Y:S01]  /*3a30*/  LOP3.LUT R9, R9, R0, RZ, 0x3c, !PT ;  /* 0x0000000009097212 */ /* 0x000fe200078e3cff */
[----:B------:R-:W-:Y:S01]  /*3a40*/  USEL UR12, UR12, URZ, UP0 ;  /* 0x000000ff0c0c7287 */ /* 0x000fe20008000000 */
[----:B------:R1:W-:Y:S03]  /*3a50*/  UTCBAR [UR14], URZ ;  /* 0x000000ff0e0073e9 */ /* 0x0003e600080000ff */
[----:B------:R-:W-:Y:S01]  /*3a60*/  LOP3.LUT R11, R11, UR5, RZ, 0x3c, !PT ;  /* 0x000000050b0b7c12 */ /* 0x000fe2000f8e3cff */
[----:B------:R-:W-:Y:S07]  /*3a70*/  @P1 BRA `(.L_x_70) ;  /* 0xfffffff800c81947 */ /* 0x000fee000383ffff */
[----:B------:R-:W2:Y:S01]  /*3a80*/  S2UR UR4, SR_CgaCtaId ;  /* 0x00000000000479c3 */ /* 0x000ea20000008800 */
[----:B------:R-:W-:Y:S01]  /*3a90*/  ELECT P0, URZ, PT ;  /* 0x0000000000ff782f */ /* 0x000fe20003800000 */
[----:B------:R-:W-:Y:S01]  /*3aa0*/  IMAD.MOV.U32 R0, RZ, RZ, 0x1 ;  /* 0x00000001ff007424 */ /* 0x000fe200078e00ff */
[----:B------:R-:W-:Y:S01]  /*3ab0*/  UIADD3 UR9, UPT, UPT, UR9, 0x140, URZ ;  /* 0x0000014009097890 */ /* 0x000fe2000fffe0ff */
[----:B------:R-:W-:Y:S01]  /*3ac0*/  SHF.L.U32 R3, R11, 0x1f, RZ ;  /* 0x0000001f0b037819 */ /* 0x000fe200000006ff */
[----:B------:R-:W-:-:S03]  /*3ad0*/  UMOV UR5, 0x40 ;  /* 0x0000004000057882 */ /* 0x000fc60000000000 */
[----:B------:R-:W-:Y:S01]  /*3ae0*/  UVIRTCOUNT.DEALLOC.SMPOOL 0x80 ;  /* 0x000000800000784c */ /* 0x000fe20000000000 */
[----:B--2---:R-:W-:Y:S02]  /*3af0*/  ULEA UR4, UR4, UR5, 0x18 ;  /* 0x0000000504047291 */ /* 0x004fe4000f8ec0ff */
[----:B------:R-:W-:-:S07]  /*3b00*/  ULEA UR5, UR12, UR9, 0x3 ;  /* 0x000000090c057291 */ /* 0x000fce000f8e18ff */
[----:B------:R2:W-:Y:S02]  /*3b10*/  @P0 STS.U8 [UR4+0x1c], R0 ;  /* 0x00001c00ff000988 */ /* 0x0005e40008000004 */
[----:B------:R-:W3:Y:S02]  /*3b20*/  SYNCS.PHASECHK.TRANS64.TRYWAIT P0, [UR5], R3 ;  /* 0x00000003ff0075a7 */ /* 0x000ee40008001105 */
[----:B--23--:R-:W-:Y:S05]  /*3b30*/  @!P0 BRA `(.L_x_71) ;  /* 0x0000004800cc8947 */ /* 0x00cfea0003800000 */
.L_x_148:
[----:B------:R-:W-:-:S04]  /*3b40*/  UIADD3 UR6, UPT, UPT, UR12, 0x1, URZ ;  /* 0x000000010c067890 */ /* 0x000fc8000fffe0ff */
[----:B------:R-:W-:-:S04]  /*3b50*/  UISETP.NE.AND UP0, UPT, UR6, 0x4, UPT ;  /* 0x000000040600788c */ /* 0x000fc8000bf05270 */
[----:B------:R-:W-:Y:S02]  /*3b60*/  USEL UR7, URZ, 0x1, UP0 ;  /* 0x00000001ff077887 */ /* 0x000fe40008000000 */
[----:B------:R-:W-:-:S04]  /*3b70*/  USEL UR6, UR6, URZ, UP0 ;  /* 0x000000ff06067287 */ /* 0x000fc80008000000 */
[----:B------:R-:W-:Y:S01]  /*3b80*/  ULEA UR5, UR6, UR9, 0x3 ;  /* 0x0000000906057291 */ /* 0x000fe2000f8e18ff */
[----:B------:R-:W-:-:S04]  /*3b90*/  LOP3.LUT R2, R11, UR7, RZ, 0x3c, !PT ;  /* 0x000000070b027c12 */ /* 0x000fc8000f8e3cff */
[----:B--2---:R-:W-:-:S04]  /*3ba0*/  SHF.L.U32 R3, R2, 0x1f, RZ ;  /* 0x0000001f02037819 */ /* 0x004fc800000006ff */
[----:B------:R-:W2:Y:S02]  /*3bb0*/  SYNCS.PHASECHK.TRANS64.TRYWAIT P0, [UR5], R3 ;  /* 0x00000003ff0075a7 */ /* 0x000ea40008001105 */
[----:B--2---:R-:W-:Y:S05]  /*3bc0*/  @!P0 BRA `(.L_x_72) ;  /* 0x0000004800c08947 */ /* 0x004fea0003800000 */
.L_x_150:
        /* <DEDUP_REMOVED lines=9> */
.L_x_152:
[----:B------:R-:W-:-:S04]  /*3c60*/  UIADD3 UR6, UPT, UPT, UR6, 0x1, URZ ;  /* 0x0000000106067890 */ /* 0x000fc8000fffe0ff */
[----:B------:R-:W-:-:S04]  /*3c70*/  UISETP.NE.AND UP0, UPT, UR6, 0x4, UPT ;  /* 0x000000040600788c */ /* 0x000fc8000bf05270 */
[----:B------:R-:W-:Y:S02]  /*3c80*/  USEL UR5, URZ, 0x1, UP0 ;  /* 0x00000001ff057887 */ /* 0x000fe40008000000 */
[----:B------:R-:W-:-:S04]  /*3c90*/  USEL UR6, UR6, URZ, UP0 ;  /* 0x000000ff06067287 */ /* 0x000fc80008000000 */
[----:B------:R-:W-:Y:S01]  /*3ca0*/  ULEA UR6, UR6, UR9, 0x3 ;  /* 0x0000000906067291 */ /* 0x000fe2000f8e18ff */
[----:B--2---:R-:W-:-:S04]  /*3cb0*/  LOP3.LUT R3, R2, UR5, RZ, 0x3c, !PT ;  /* 0x0000000502037c12 */ /* 0x004fc8000f8e3cff */
[----:B------:R-:W-:-:S04]  /*3cc0*/  SHF.L.U32 R3, R3, 0x1f, RZ ;  /* 0x0000001f03037819 */ /* 0x000fc800000006ff */
[----:B------:R-:W2:Y:S02]  /*3cd0*/  SYNCS.PHASECHK.TRANS64.TRYWAIT P0, [UR6], R3 ;  /* 0x00000003ff0075a7 */ /* 0x000ea40008001106 */
[----:B--2---:R-:W-:Y:S05]  /*3ce0*/  @!P0 BRA `(.L_x_74) ;  /* 0x0000004800a88947 */ /* 0x004fea0003800000 */
.L_x_154:
[----:B------:R-:W-:Y:S01]  /*3cf0*/  NOP ;  /* 0x0000000000007918 */ /* 0x000fe20000000000 */
[----:B--2---:R-:W2:Y:S01]  /*3d00*/  LDS R0, [UR4+0x14] ;  /* 0x00001404ff007984 */ /* 0x004ea20008000800 */
[----:B------:R-:W-:Y:S01]  /*3d10*/  ULOP3.LUT UR6, UR13, 0xffff, URZ, 0xc0, !UPT ;  /* 0x0000ffff0d067892 */ /* 0x000fe2000f8ec0ff */
[----:B------:R-:W-:Y:S01]  /*3d20*/  UMOV UR8, 0xffff ;  /* 0x0000ffff00087882 */ /* 0x000fe20000000000 */
[----:B------:R-:W-:Y:S02]  /*3d30*/  UMOV UR5, 0x1 ;  /* 0x0000000100057882 */ /* 0x000fe40000000000 */
[----:B------:R-:W-:-:S04]  /*3d40*/  USHF.R.U32.HI UR6, URZ, 0x5, UR6 ;  /* 0x00000005ff067899 */ /* 0x000fc80008011606 */
[----:B------:R-:W-:Y:S02]  /*3d50*/  USHF.L.U32 UR8, UR8, UR6, URZ ;  /* 0x0000000608087299 */ /* 0x000fe400080006ff */
[----:B------:R-:W-:-:S04]  /*3d60*/  USHF.L.U32 UR5, UR5, UR6, URZ ;  /* 0x0000000605057299 */ /* 0x000fc800080006ff */
[----:B--2---:R-:W-:-:S04]  /*3d70*/  LOP3.LUT R0, R0, UR8, RZ, 0xc0, !PT ;  /* 0x0000000800007c12 */ /* 0x004fc8000f8ec0ff */
[----:B------:R-:W-:-:S13]  /*3d80*/  ISETP.NE.AND P0, PT, R0, UR8, PT ;  /* 0x0000000800007c0c */ /* 0x000fda000bf05270 */
[----:B------:R-:W-:Y:S05]  /*3d90*/  @P0 BRA `(.L_x_75) ;  /* 0x0000000000580947 */ /* 0x000fea0003800000 */
[----:B------:R-:W2:Y:S02]  /*3da0*/  LDS R0, [UR4+0x18] ;  /* 0x00001804ff007984 */ /* 0x000ea40008000800 */
[----:B--2---:R-:W-:-:S04]  /*3db0*/  LOP3.LUT R0, R0, UR5, RZ, 0xc0, !PT ;  /* 0x0000000500007c12 */ /* 0x004fc8000f8ec0ff */
[----:B------:R-:W-:-:S13]  /*3dc0*/  ISETP.NE.AND P0, PT, R0, UR5, PT ;  /* 0x0000000500007c0c */ /* 0x000fda000bf05270 */
[----:B------:R-:W-:Y:S05]  /*3dd0*/  @P0 BRA `(.L_x_76) ;  /* 0x00000000003c0947 */ /* 0x000fea0003800000 */
[----:B------:R-:W2:Y:S01]  /*3de0*/  S2R R2, SR_LANEID ;  /* 0x0000000000027919 */ /* 0x000ea20000000000 */
[----:B------:R-:W-:Y:S01]  /*3df0*/  ULOP3.LUT UR8, URZ, UR8, URZ, 0x33, !UPT ;  /* 0x00000008ff087292 */ /* 0x000fe2000f8e33ff */
[----:B------:R-:W-:Y:S01]  /*3e00*/  LOP3.LUT R4, RZ, UR5, RZ, 0x33, !PT ;  /* 0x00000005ff047c12 */ /* 0x000fe2000f8e33ff */
[----:B------:R-:W-:Y:S02]  /*3e10*/  VOTEU.ANY UR7, UPT, PT ;  /* 0x0000000000077886 */ /* 0x000fe400038e0100 */
[----:B------:R-:W-:Y:S01]  /*3e20*/  UFLO.U32 UR7, UR7 ;  /* 0x00000007000772bd */ /* 0x000fe200080e0000 */
[----:B------:R-:W3:Y:S01]  /*3e30*/  REDUX UR5, R4 ;  /* 0x00000000040573c4 */ /* 0x000ee20000000000 */
[----:B------:R-:W-:-:S06]  /*3e40*/  IMAD.U32 R0, RZ, RZ, UR8 ;  /* 0x00000008ff007e24 */ /* 0x000fcc000f8e00ff */
[----:B------:R1:W-:Y:S01]  /*3e50*/  UTCATOMSWS.AND URZ, UR8 ;  /* 0x0000000800ff79e3 */ /* 0x0003e20008000000 */
[----:B------:R-:W4:Y:S01]  /*3e60*/  REDUX UR6, R0 ;  /* 0x00000000000673c4 */ /* 0x000f220000000000 */
[----:B--2---:R-:W-:Y:S01]  /*3e70*/  ISETP.EQ.U32.AND P0, PT, R2, UR7, PT ;  /* 0x0000000702007c0c */ /* 0x004fe2000bf02070 */
[----:B---3--:R-:W-:Y:S01]  /*3e80*/  IMAD.U32 R2, RZ, RZ, UR5 ;  /* 0x00000005ff027e24 */ /* 0x008fe2000f8e00ff */
[----:B----4-:R-:W-:-:S11]  /*3e90*/  MOV R3, UR6 ;  /* 0x0000000600037c02 */ /* 0x010fd60008000f00 */
[----:B------:R1:W-:Y:S04]  /*3ea0*/  @P0 ATOMS.AND RZ, [UR4+0x14], R3 ;  /* 0x00001403ffff098c */ /* 0x0003e8000a800004 */
[----:B------:R1:W-:Y:S01]  /*3eb0*/  @P0 ATOMS.AND RZ, [UR4+0x18], R2 ;  /* 0x00001802ffff098c */ /* 0x0003e2000a800004 */
[----:B------:R-:W-:Y:S05]  /*3ec0*/  BRA `(.L_x_77) ;  /* 0x0000000000147947 */ /* 0x000fea0003800000 */
.L_x_76:
[----:B------:R-:W-:Y:S02]  /*3ed0*/  MOV R2, 0x3ef0 ;  /* 0x00003ef000027802 */ /* 0x000fe40000000f00 */
[----:B-1--45:R-:W-:Y:S05]  /*3ee0*/  CALL.REL.NOINC `($__internal_0_$__cuda_sm10x_tcgen05_guardrail_trap_col_being_dealloced_not_returned_by_alloc) ;  /* 0x0000004800c47944 */ /* 0x032fea0003c00000 */
[----:B------:R-:W-:Y:S05]  /*3ef0*/  BRA `(.L_x_77) ;  /* 0x0000000000087947 */ /* 0x000fea0003800000 */
.L_x_75:
[----:B------:R-:W-:Y:S02]  /*3f00*/  MOV R2, 0x3f20 ;  /* 0x00003f2000027802 */ /* 0x000fe40000000f00 */
[----:B-1--45:R-:W-:Y:S05]  /*3f10*/  CALL.REL.NOINC `($__internal_2_$__cuda_sm10x_tcgen05_guardrail_trap_unallocated_columns_being_dealloced) ;  /* 0x0000004800d07944 */ /* 0x032fea0003c00000 */
.L_x_77:
[----:B------:R-:W-:Y:S01]  /*3f20*/  NOP ;  /* 0x0000000000007918 */ /* 0x000fe20000000000 */
[----:B-1----:R-:W-:Y:S05]  /*3f30*/  EXIT ;  /* 0x000000000000794d */ /* 0x002fea0003800000 */
.L_x_59:
[----:B------:R-:W-:-:S09]  /*3f40*/  UISETP.NE.OR UP2, UPT, UR8, 0x3, !UP2 ;  /* 0x000000030800788c */ /* 0x000fd2000d745670 */
[----:B------:R-:W-:Y:S05]  /*3f50*/  BRA.U UP2, `(.L_x_78) ;  /* 0x0000000902fc7547 */ /* 0x000fea000b800000 */
[----:B------:R-:W1:Y:S01]  /*3f60*/  LDC R0, c[0x0][0xb30] ;  /* 0x0002cc00ff007b82 */ /* 0x000e620000000800 */
[----:B------:R-:W2:Y:S01]  /*3f70*/  LDCU.64 UR8, c[0x0][0x888] ;  /* 0x00011100ff0877ac */ /* 0x000ea20008000a00 */
[----:B------:R-:W-:Y:S01]  /*3f80*/  IMAD.MOV.U32 R30, RZ, RZ, 0x1 ;  /* 0x00000001ff1e7424 */ /* 0x000fe200078e00ff */
[----:B------:R-:W-:Y:S01]  /*3f90*/  CS2R R28, SRZ ;  /* 0x00000000001c7805 */ /* 0x000fe2000001ff00 */
[----:B------:R-:W-:Y:S01]  /*3fa0*/  IMAD.MOV.U32 R25, RZ, RZ, 0x3000 ;  /* 0x00003000ff197424 */ /* 0x000fe200078e00ff */
[----:B------:R-:W4:Y:S03]  /*3fb0*/  LDCU.64 UR4, c[0x0][0x890] ;  /* 0x00011200ff0477ac */ /* 0x000f260008000a00 */
[----:B------:R-:W3:Y:S01]  /*3fc0*/  LDC R19, c[0x0][0x370] ;  /* 0x0000dc00ff137b82 */ /* 0x000ee20000000800 */
[----:B------:R-:W-:Y:S01]  /*3fd0*/  UMOV UR7, 0x400 ;  /* 0x0000040000077882 */ /* 0x000fe20000000000 */
[----:B------:R-:W-:-:S02]  /*3fe0*/  UPLOP3.LUT UP1, UPT, UPT, UPT, UPT, 0x40, 0x4 ;  /* 0x000000000004789c */ /* 0x000fc40003f2e870 */
[----:B------:R-:W-:-:S04]  /*3ff0*/  ULEA UR7, UR37, UR7, 0x18 ;  /* 0x0000000725077291 */ /* 0x000fc8000f8ec0ff */
[----:B------:R-:W3:Y:S01]  /*4000*/  LDC R2, c[0x0][0xb0c] ;  /* 0x0002c300ff027b82 */ /* 0x000ee20000000800 */
[----:B--2---:R-:W-:Y:S02]  /*4010*/  UISETP.NE.U32.AND UP4, UPT, UR8, URZ, UPT ;  /* 0x000000ff0800728c */ /* 0x004fe4000bf85070 */
[----:B------:R-:W-:Y:S02]  /*4020*/  UIADD3 UR8, UPT, UPT, UR7, 0xe0, URZ ;  /* 0x000000e007087890 */ /* 0x000fe4000fffe0ff */
[----:B----4-:R-:W-:-:S03]  /*4030*/  UISETP.NE.U32.AND UP5, UPT, UR4, URZ, UPT ;  /* 0x000000ff0400728c */ /* 0x010fc6000bfa5070 */
[----:B------:R-:W2:Y:S01]  /*4040*/  LDC R18, c[0x0][0xb20] ;  /* 0x0002c800ff127b82 */ /* 0x000ea20000000800 */
[----:B-1----:R-:W-:Y:S01]  /*4050*/  ISETP.NE.AND P1, PT, R0, 0x1, PT ;  /* 0x000000010000780c */ /* 0x002fe20003f25270 */
[----:B------:R-:W-:Y:S02]  /*4060*/  UISETP.NE.AND.EX UP4, UPT, UR9, URZ, UPT, UP4 ;  /* 0x000000ff0900728c */ /* 0x000fe4000bf85340 */
[----:B------:R-:W-:Y:S02]  /*4070*/  UPRMT UR37, UR37, 0x654, UR8 ;  /* 0x0000065425257896 */ /* 0x000fe40008000008 */
[----:B------:R-:W-:Y:S02]  /*4080*/  UISETP.NE.AND.EX UP5, UPT, UR5, URZ, UPT, UP5 ;  /* 0x000000ff0500728c */ /* 0x000fe4000bfa5350 */
[----:B------:R-:W1:Y:S08]  /*4090*/  LDC.64 R32, c[0x0][0x348] ;  /* 0x0000d200ff207b82 */ /* 0x000e700000000a00 */
[----:B------:R-:W4:Y:S08]  /*40a0*/  LDC.64 R16, c[0x0][0xb10] ;  /* 0x0002c400ff107b82 */ /* 0x000f300000000a00 */
[----:B------:R-:W1:Y:S08]  /*40b0*/  LDC.64 R6, c[0x0][0xb18] ;  /* 0x0002c600ff067b82 */ /* 0x000e700000000a00 */
[----:B------:R-:W1:Y:S08]  /*40c0*/  LDC.64 R4, c[0x0][0xb28] ;  /* 0x0002ca00ff047b82 */ /* 0x000e700000000a00 */
[----:B--23--:R-:W1:Y:S02]  /*40d0*/  LDC R24, c[0x0][0x374] ;  /* 0x0000dd00ff187b82 */ /* 0x00ce640000000800 */
.L_x_86:
[C---:B------:R-:W-:Y:S02]  /*40e0*/  LEA R0, R29.reuse, UR7, 0x3 ;  /* 0x000000071d007c11 */ /* 0x040fe4000f8e18ff */
[----:B------:R-:W-:Y:S02]  /*40f0*/  SHF.L.U32 R3, R28, 0x1f, RZ ;  /* 0x0000001f1c037819 */ /* 0x000fe400000006ff */
[----:B------:R-:W-:Y:S02]  /*4100*/  LEA R20, R29, UR7, 0x4 ;  /* 0x000000071d147c11 */ /* 0x000fe4000f8e20ff */
[----:B--2---:R-:W2:Y:S02]  /*4110*/  SYNCS.PHASECHK.TRANS64.TRYWAIT P0, [R0+URZ+0x100], R3 ;  /* 0x00010003000075a7 */ /* 0x004ea400080011ff */
[----:B--2---:R-:W-:Y:S05]  /*4120*/  @!P0 BRA `(.L_x_79) ;  /* 0x0000004400b08947 */ /* 0x004fea0003800000 */
.L_x_155:
[----:B------:R-:W-:Y:S01]  /*4130*/  ISETP.GE.AND P0, PT, R102, 0x1, PT ;  /* 0x000000016600780c */ /* 0x000fe20003f06270 */
[----:B------:R-:W3:Y:S01]  /*4140*/  LDS.128 R20, [R20+0x190] ;  /* 0x0001900014147984 */ /* 0x000ee20000000c00 */
[----:B------:R-:W-:Y:S01]  /*4150*/  ISETP.NE.U32.AND P4, PT, RZ, UR4, PT ;  /* 0x00000004ff007c0c */ /* 0x000fe2000bf85070 */
[----:B--2---:R-:W-:Y:S01]  /*4160*/  VIADD R0, R0, 0x110 ;  /* 0x0000011000007836 */ /* 0x004fe20000000000 */
[----:B------:R-:W-:Y:S02]  /*4170*/  SHF.L.U32 R26, R30, 0x1f, RZ ;  /* 0x0000001f1e1a7819 */ /* 0x000fe400000006ff */
[----:B------:R-:W-:Y:S02]  /*4180*/  ISETP.NE.AND.EX P4, PT, RZ, UR5, PT, P4 ;  /* 0x00000005ff007c0c */ /* 0x000fe4000bf85340 */
[----:B------:R-:W-:Y:S01]  /*4190*/  PRMT R0, RZ, 0x654, R0 ;  /* 0x00000654ff007816 */ /* 0x000fe20000000000 */
[----:B------:R-:W-:Y:S01]  /*41a0*/  @!PT LDS RZ, [RZ] ;  /* 0x00000000fffff984 */ /* 0x000fe20000000800 */
[----:B------:R-:W-:Y:S01]  /*41b0*/  @!PT LDS RZ, [RZ] ;  /* 0x00000000fffff984 */ /* 0x000fe20000000800 */
[----:B------:R-:W-:Y:S01]  /*41c0*/  @!PT LDS RZ, [RZ] ;  /* 0x00000000fffff984 */ /* 0x000fe20000000800 */
[----:B------:R-:W-:Y:S01]  /*41d0*/  @!PT LDS RZ, [RZ] ;  /* 0x00000000fffff984 */ /* 0x000fe20000000800 */
[----:B------:R2:W-:Y:S06]  /*41e0*/  MEMBAR.ALL.CTA ;  /* 0x0000000000007992 */ /* 0x0005ec0000008000 */
[----:B--2---:R-:W2:Y:S02]  /*41f0*/  FENCE.VIEW.ASYNC.S ;  /* 0x00000000000073c6 */ /* 0x004ea40000000000 */
[----:B--2---:R2:W-:Y:S01]  /*4200*/  SYNCS.ARRIVE.TRANS64.RED.A1T0 RZ, [R0+URZ], RZ ;  /* 0x000000ff00ff79a7 */ /* 0x0045e200081004ff */
[----:B---3--:R-:W-:Y:S11]  /*4210*/  LOP3.LUT P3, RZ, R22, 0x1, RZ, 0xc0, !PT ;  /* 0x0000000116ff7812 */ /* 0x008ff6000786c0ff */
[----:B------:R-:W-:Y:S02]  /*4220*/  @!UPT UIADD3 URZ, UPT, UPT, URZ, URZ, URZ ;  /* 0x000000fffffff290 */ /* 0x000fe4000fffe0ff */
[----:B------:R-:W-:Y:S02]  /*4230*/  @P3 MOV R13, R20 ;  /* 0x00000014000d3202 */ /* 0x000fe40000000f00 */
[----:B------:R-:W-:Y:S01]  /*4240*/  @P3 LOP3.LUT R8, R21, 0xffff, RZ, 0xc0, !PT ;  /* 0x0000ffff15083812 */ /* 0x000fe200078ec0ff */
[----:B--2---:R-:W-:Y:S06]  /*4250*/  @!P0 BRA `(.L_x_80) ;  /* 0x0000000000a48947 */ /* 0x004fec0003800000 */
[----:B-1----:R-:W-:Y:S01]  /*4260*/  IMAD.HI.U32 R31, R24, R7, RZ ;  /* 0x00000007181f7227 */ /* 0x002fe200078e00ff */
[----:B------:R-:W-:Y:S02]  /*4270*/  ISETP.NE.AND P0, PT, R6, 0x1, PT ;  /* 0x000000010600780c */ /* 0x000fe40003f05270 */
[----:B------:R-:W-:Y:S01]  /*4280*/  ISETP.NE.AND P2, PT, R102, 0x1, PT ;  /* 0x000000016600780c */ /* 0x000fe20003f45270 */
[----:B----4-:R-:W-:Y:S01]  /*4290*/  IMAD.HI.U32 R34, R19, R16, RZ ;  /* 0x0000001013227227 */ /* 0x010fe200078e00ff */
[----:B------:R-:W-:Y:S02]  /*42a0*/  SHF.R.U32.HI R31, RZ, R18, R31 ;  /* 0x00000012ff1f7219 */ /* 0x000fe4000001161f */
[----:B------:R-:W-:Y:S01]  /*42b0*/  ISETP.NE.AND P5, PT, R2, 0x1, PT ;  /* 0x000000010200780c */ /* 0x000fe20003fa5270 */
[----:B------:R-:W-:Y:S01]  /*42c0*/  IMAD.HI.U32 R36, R13, R16, RZ ;  /* 0x000000100d247227 */ /* 0x000fe200078e00ff */
[----:B------:R-:W-:Y:S02]  /*42d0*/  SHF.R.U32.HI R34, RZ, R17, R34 ;  /* 0x00000011ff227219 */ /* 0x000fe40000011622 */
[----:B------:R-:W-:Y:S01]  /*42e0*/  SEL R3, R24, R31, !P0 ;  /* 0x0000001f18037207 */ /* 0x000fe20004000000 */
[C---:B------:R-:W-:Y:S01]  /*42f0*/  IMAD.HI.U32 R31, R8.reuse, R7, RZ ;  /* 0x00000007081f7227 */ /* 0x040fe200078e00ff */
[----:B------:R-:W-:Y:S02]  /*4300*/  SEL R11, R19, R34, !P5 ;  /* 0x00000022130b7207 */ /* 0x000fe40006800000 */
[----:B------:R-:W-:Y:S01]  /*4310*/  SHF.R.U32.HI R36, RZ, R17, R36 ;  /* 0x00000011ff247219 */ /* 0x000fe20000011624 */
[----:B------:R-:W-:Y:S01]  /*4320*/  IMAD.HI.U32 R38, R3, R4, RZ ;  /* 0x0000000403267227 */ /* 0x000fe200078e00ff */
[----:B------:R-:W-:Y:S03]  /*4330*/  SHF.R.U32.HI R31, RZ, R18, R31 ;  /* 0x00000012ff1f7219 */ /* 0x000fe6000001161f */
[----:B------:R-:W-:Y:S01]  /*4340*/  IMAD.HI.U32 R34, R11, R4, RZ ;  /* 0x000000040b227227 */ /* 0x000fe200078e00ff */
[----:B------:R-:W-:Y:S02]  /*4350*/  @P2 SHF.R.U32.HI R3, RZ, R5, R38 ;  /* 0x00000005ff032219 */ /* 0x000fe40000011626 */
[----:B------:R-:W-:Y:S02]  /*4360*/  SEL R9, R8, R31, !P0 ;  /* 0x0000001f08097207 */ /* 0x000fe40004000000 */
[----:B------:R-:W-:Y:S01]  /*4370*/  @P2 SHF.R.U32.HI R11, RZ, R5, R34 ;  /* 0x00000005ff0b2219 */ /* 0x000fe20000011622 */
[C---:B------:R-:W-:Y:S01]  /*4380*/  IMAD R10, R102.reuse, R3, RZ ;  /* 0x00000003660a7224 */ /* 0x040fe200078e02ff */
[----:B------:R-:W-:Y:S01]  /*4390*/  SEL R3, R13, R36, !P5 ;  /* 0x000000240d037207 */ /* 0x000fe20006800000 */
[C---:B------:R-:W-:Y:S03]  /*43a0*/  IMAD.HI.U32 R14, R9.reuse, R4, RZ ;  /* 0x00000004090e7227 */ /* 0x040fe600078e00ff */
[----:B------:R-:W-:Y:S01]  /*43b0*/  ISETP.GE.AND P0, PT, R9, R10, PT ;  /* 0x0000000a0900720c */ /* 0x000fe20003f06270 */
[C---:B------:R-:W-:Y:S01]  /*43c0*/  IMAD R12, R102.reuse, R11, RZ ;  /* 0x0000000b660c7224 */ /* 0x040fe200078e02ff */
[-C--:B------:R-:W-:Y:S04]  /*43d0*/  SHF.R.U32.HI R14, RZ, R5.reuse, R14 ;  /* 0x00000005ff0e7219 */ /* 0x080fe8000001160e */
[----:B------:R-:W-:Y:S02]  /*43e0*/  ISETP.GE.OR P0, PT, R3, R12, P0 ;  /* 0x0000000c0300720c */ /* 0x000fe40000706670 */
[----:B------:R-:W-:Y:S05]  /*43f0*/  SEL R15, R9, R14, !P2 ;  /* 0x0000000e090f7207 */ /* 0x000fea0005000000 */
[----:B------:R-:W-:Y:S04]  /*4400*/  IMAD.MOV R14, RZ, RZ, -R15 ;  /* 0x000000ffff0e7224 */ /* 0x000fe800078e0a0f */
[----:B------:R-:W-:Y:S02]  /*4410*/  IMAD R14, R102, R14, R9 ;  /* 0x0000000e660e7224 */ /* 0x000fe400078e0209 */
[C---:B------:R-:W-:Y:S05]  /*4420*/  @!P0 IMAD.HI.U32 R10, R3.reuse, R4, RZ ;  /* 0x00000004030a8227 */ /* 0x040fea00078e00ff */
[----:B------:R-:W-:Y:S04]  /*4430*/  @!P0 SHF.R.U32.HI R10, RZ, R5, R10 ;  /* 0x00000005ff0a8219 */ /* 0x000fe8000001160a */
[----:B------:R-:W-:Y:S01]  /*4440*/  @!P0 SEL R0, R3, R10, !P2 ;  /* 0x0000000a03008207 */ /* 0x000fe20005000000 */
[----:B------:R-:W-:Y:S03]  /*4450*/  IMAD.MOV R10, RZ, RZ, -R3 ;  /* 0x000000ffff0a7224 */ /* 0x000fe600078e0a03 */
[----:B------:R-:W-:Y:S01]  /*4460*/  @!P0 IADD3 R15, PT, PT, R15, -R0, RZ ;  /* 0x800000000f0f8210 */ /* 0x000fe20007ffe0ff */
[----:B------:R-:W-:Y:S01]  /*4470*/  @!P0 IMAD R0, R11, R14, R0 ;  /* 0x0000000e0b008224 */ /* 0x000fe200078e0200 */
[----:B------:R-:W-:Y:S01]  /*4480*/  IADD3 R11, PT, PT, -R9, RZ, RZ ;  /* 0x000000ff090b7210 */ /* 0x000fe20007ffe1ff */
[----:B------:R-:W-:Y:S02]  /*4490*/  IMAD R13, R2, R10, R13 ;  /* 0x0000000a020d7224 */ /* 0x000fe400078e020d */
[----:B------:R-:W-:Y:S02]  /*44a0*/  @!P0 IMAD R9, R15, R102, R3 ;  /* 0x000000660f098224 */ /* 0x000fe400078e0203 */
[----:B------:R-:W-:Y:S02]  /*44b0*/  @!P0 IMAD.MOV.U32 R3, RZ, RZ, R0 ;  /* 0x000000ffff038224 */ /* 0x000fe400078e0000 */
[----:B------:R-:W-:Y:S02]  /*44c0*/  IMAD R8, R6, R11, R8 ;  /* 0x0000000b06087224 */ /* 0x000fe400078e0208 */
[----:B------:R-:W-:Y:S02]  /*44d0*/  IMAD R13, R3, R2, R13 ;  /* 0x00000002030d7224 */ /* 0x000fe400078e020d */
[----:B------:R-:W-:Y:S02]  /*44e0*/  IMAD R8, R9, R6, R8 ;  /* 0x0000000609087224 */ /* 0x000fe400078e0208 */
.L_x_80:
[----:B------:R-:W-:Y:S05]  /*44f0*/  BRA.U UP1, `(.L_x_81) ;  /* 0x0000000101107547 */ /* 0x000fea000b800000 */
[----:B------:R-:W-:Y:S04]  /*4500*/  MOV R0, UR6 ;  /* 0x0000000600007c02 */ /* 0x000fe80008000f00 */
[----:B------:R-:W-:Y:S04]  /*4510*/  SHF.L.U32 R3, R0, 0x1f, RZ ;  /* 0x0000001f00037819 */ /* 0x000fe800000006ff */
[----:B------:R-:W2:Y:S02]  /*4520*/  SYNCS.PHASECHK.TRANS64.TRYWAIT P0, [UR7+0xf8], R3 ;  /* 0x0000f803ff0075a7 */ /* 0x000ea40008001107 */
[----:B--2---:R-:W-:Y:S05]  /*4530*/  @!P0 BRA `(.L_x_82) ;  /* 0x0000004000c08947 */ /* 0x004fea0003800000 */
.L_x_81:
[----:B------:R-:W-:Y:S05]  /*4540*/  BRA.U !UP5, `(.L_x_83) ;  /* 0x000000010d347547 */ /* 0x000fea000b800000 */
[----:B------:R-:W-:Y:S01]  /*4550*/  UPLOP3.LUT UP0, UPT, UPT, UPT, UP4, 0x80, 0x8 ;  /* 0x000000000008789c */ /* 0x000fe20003f0f040 */
[----:B--2---:R-:W-:Y:S02]  /*4560*/  HFMA2 R0, -RZ, RZ, 0, 5.9604644775390625e-08 ;  /* 0x00000001ff007431 */ /* 0x004fe400000001ff */
[----:B------:R-:W-:Y:S03]  /*4570*/  IMAD.MOV.U32 R230, RZ, RZ, 0x1 ;  /* 0x00000001ffe67424 */ /* 0x000fe600078e00ff */
[----:B------:R-:W-:Y:S05]  /*4580*/  PLOP3.LUT P0, PT, PT, PT, UP0, 0x80, 0x8 ;  /* 0x000000000008781c */ /* 0x000fea0003f0f008 */
[----:B------:R-:W2:Y:S01]  /*4590*/  @UP0 LDCU.64 UR10, c[0x0][0x888] ;  /* 0x00011100ff0a07ac */ /* 0x000ea20008000a00 */
[----:B------:R-:W-:Y:S07]  /*45a0*/  @UP0 UIMAD UR8, UR36, UR4, URZ ;  /* 0x00000004240802a4 */ /* 0x000fee000f8e02ff */
[----:B------:R-:W-:Y:S01]  /*45b0*/  @!P0 PRMT R230, R0, 0x7610, R230 ;  /* 0x0000761000e68816 */ /* 0x000fe200000000e6 */
[----:B--2---:R-:W-:Y:S03]  /*45c0*/  @UP0 UIMAD.WIDE UR10, UR8, 0x4, UR10 ;  /* 0x00000004080a08a5 */ /* 0x004fe6000f8e020a */
[----:B------:R-:W2:Y:S03]  /*45d0*/  @!UP0 LDCU UR8, c[0x0][0x880] ;  /* 0x00011000ff0887ac */ /* 0x000ea60008000800 */
[----:B------:R-:W-:Y:S01]  /*45e0*/  IMAD.U32 R10, RZ, RZ, UR10 ;  /* 0x0000000aff0a7e24 */ /* 0x000fe2000f8e00ff */
[----:B------:R-:W-:Y:S05]  /*45f0*/  MOV R11, UR11 ;  /* 0x0000000b000b7c02 */ /* 0x000fea0008000f00 */
[----:B-----5:R3:W5:Y:S02]  /*4600*/  @P0 LDG.E R110, desc[UR40][R10.64] ;  /* 0x000000280a6e0981 */ /* 0x020764000c1e1900 */
[----:B--23--:R-:W-:Y:S07]  /*4610*/  @!P0 IMAD.U32 R110, RZ, RZ, UR8 ;  /* 0x00000008ff6e8e24 */ /* 0x00cfee000f8e00ff */
.L_x_83:
[----:B-----5:R-:W-:Y:S01]  /*4620*/  @!P4 ISETP.EQ.AND P5, PT, R110, RZ, PT ;  /* 0x000000ff6e00c20c */ /* 0x020fe20003fa2270 */
[----:B------:R-:W-:Y:S01]  /*4630*/  @!UPT UIADD3 URZ, UPT, UPT, URZ, URZ, URZ ;  /* 0x000000fffffff290 */ /* 0x000fe2000fffe0ff */
[----:B------:R-:W-:Y:S11]  /*4640*/  @!P4 BRA `(.L_x_84) ;  /* 0x000000000014c947 */ /* 0x000ff60003800000 */
[----:B------:R-:W-:Y:S02]  /*4650*/  LOP3.LUT P0, RZ, R230, 0xff, RZ, 0xc0, !PT ;  /* 0x000000ffe6ff7812 */ /* 0x000fe4000780c0ff */
[----:B------:R-:W-:Y:S04]  /*4660*/  PLOP3.LUT P5, PT, PT, PT, UP0, 0x80, 0x8 ;  /* 0x000000000008781c */ /* 0x000fe80003faf008 */
[----:B------:R-:W-:Y:S07]  /*4670*/  PLOP3.LUT P5, PT, P5, PT, PT, 0x8, 0x80 ;  /* 0x000000000080781c */ /* 0x000fee0002fae170 */
[----:B------:R-:W-:Y:S11]  /*4680*/  @P0 ISETP.EQ.AND P5, PT, R110, RZ, PT ;  /* 0x000000ff6e00020c */ /* 0x000ff60003fa2270 */
[----:B------:R-:W-:Y:S02]  /*4690*/  @!UPT UIADD3 URZ, UPT, UPT, URZ, URZ, URZ ;  /* 0x000000fffffff290 */ /* 0x000fe4000fffe0ff */
.L_x_84:
[----:B------:R-:W3:Y:S01]  /*46a0*/  SYNCS.PHASECHK.TRANS64.TRYWAIT P4, [UR7+0xe8], R26 ;  /* 0x0000e81aff0075a7 */ /* 0x000ee20008081107 */
[----:B------:R-:W-:Y:S01]  /*46b0*/  @P3 SHF.R.U32.HI R27, RZ, 0x10, R21 ;  /* 0x00000010ff1b3819 */ /* 0x000fe20000011615 */
[----:B------:R-:W-:Y:S01]  /*46c0*/  VIADD R29, R29, 0x1 ;  /* 0x000000011d1d7836 */ /* 0x000fe20000000000 */
[----:B------:R-:W5:Y:S08]  /*46d0*/  LDC.64 R14, c[0x0][0xb10] ;  /* 0x0002c400ff0e7b82 */ /* 0x000f700000000a00 */
[----:B------:R-:W1:Y:S08]  /*46e0*/  LDC.64 R10, c[0x0][0xb18] ;  /* 0x0002c600ff0a7b82 */ /* 0x000e700000000a00 */
[----:B--2---:R-:W2:Y:S08]  /*46f0*/  @!P1 LDC R0, c[0x0][0xb20] ;  /* 0x0002c800ff009b82 */ /* 0x004eb00000000800 */
[----:B------:R-:W4:Y:S01]  /*4700*/  @!P1 LDC R3, c[0x0][0xb0c] ;  /* 0x0002c300ff039b82 */ /* 0x000f220000000800 */
[----:B-----5:R-:W-:Y:S05]  /*4710*/  @!P1 IMAD.HI.U32 R14, R13, R14, RZ ;  /* 0x0000000e0d0e9227 */ /* 0x020fea00078e00ff */
[----:B------:R-:W-:Y:S01]  /*4720*/  @!P1 SHF.R.U32.HI R14, RZ, R15, R14 ;  /* 0x0000000fff0e9219 */ /* 0x000fe2000001160e */
[----:B-1----:R-:W-:Y:S01]  /*4730*/  @!P1 IMAD.HI.U32 R11, R8, R11, RZ ;  /* 0x0000000b080b9227 */ /* 0x002fe200078e00ff */
[----:B------:R-:W-:Y:S04]  /*4740*/  @!P1 ISETP.NE.AND P0, PT, R10, 0x1, PT ;  /* 0x000000010a00980c */ /* 0x000fe80003f05270 */
[----:B--2---:R-:W-:Y:S02]  /*4750*/  @!P1 SHF.R.U32.HI R9, RZ, R0, R11 ;  /* 0x00000000ff099219 */ /* 0x004fe4000001160b */
[----:B----4-:R-:W-:Y:S02]  /*4760*/  @!P1 ISETP.NE.AND P2, PT, R3, 0x1, PT ;  /* 0x000000010300980c */ /* 0x010fe40003f45270 */
[----:B------:R-:W-:Y:S02]  /*4770*/  @!P1 SEL R9, R8, R9, !P0 ;  /* 0x0000000908099207 */ /* 0x000fe40004000000 */
[----:B------:R-:W-:Y:S02]  /*4780*/  ELECT P0, URZ, PT ;  /* 0x0000000000ff782f */ /* 0x000fe40003800000 */
[----:B------:R-:W-:Y:S05]  /*4790*/  @!P1 SEL R14, R13, R14, !P2 ;  /* 0x0000000e0d0e9207 */ /* 0x000fea0005000000 */
[----:B------:R-:W-:Y:S02]  /*47a0*/  @!P1 IMAD.IADD R0, R9, 0x1, -R14 ;  /* 0x0000000109009824 */ /* 0x000fe400078e0a0e */
[----:B------:R-:W-:Y:S02]  /*47b0*/  @!P1 IMAD.IADD R9, R14, 0x1, -R9 ;  /* 0x000000010e099824 */ /* 0x000fe400078e0a09 */
[----:B------:R-:W-:Y:S02]  /*47c0*/  @!P1 IMAD R13, R0, R3, R13 ;  /* 0x00000003000d9224 */ /* 0x000fe400078e020d */
[----:B------:R-:W-:Y:S01]  /*47d0*/  @!P1 IMAD R8, R9, R10, R8 ;  /* 0x0000000a09089224 */ /* 0x000fe200078e0208 */
[----:B---3--:R-:W-:Y:S06]  /*47e0*/  @!P4 BRA `(.L_x_85) ;  /* 0x00000040002cc947 */ /* 0x008fec0003800000 */
.L_x_158:
[----:B------:R-:W-:Y:S01]  /*47f0*/  PLOP3.LUT P5, PT, P5, P0, PT, 0xf2, 0x2f ;  /* 0x00000000002f781c */ /* 0x000fe20002fa1e72 */
[----:B------:R-:W-:Y:S01]  /*4800*/  UMOV UR14, 0x0 ;  /* 0x00000000000e7882 */ /* 0x000fe20000000000 */
[----:B------:R-:W-:Y:S01]  /*4810*/  UMOV UR15, 0x10000000 ;  /* 0x10000000000f7882 */ /* 0x000fe20000000000 */
[----:B------:R-:W-:Y:S01]  /*4820*/  LOP3.LUT R30, R30, 0x1, RZ, 0x3c, !PT ;  /* 0x000000011e1e7812 */ /* 0x000fe200078e3cff */
[----:B------:R-:W-:Y:S01]  /*4830*/  UMOV UR28, UR36 ;  /* 0x00000024001c7c82 */ /* 0x000fe20008000000 */
[----:B------:R-:W-:Y:S01]  /*4840*/  UMOV UR20, UR36 ;  /* 0x0000002400147c82 */ /* 0x000fe20008000000 */
[----:B------:R-:W-:Y:S01]  /*4850*/  UMOV UR12, UR36 ;  /* 0x00000024000c7c82 */ /* 0x000fe20008000000 */
[----:B------:R-:W-:Y:S06]  /*4860*/  @P3 R2UR UR36, R27 ;  /* 0x000000001b2432ca */ /* 0x000fec00000e0000 */
[----:B-1----:R-:W-:Y:S01]  /*4870*/  @!P5 IADD3 R3, P0, PT, R32, 0x580, RZ ;  /* 0x000005802003d810 */ /* 0x002fe20007f1e0ff */
[----:B------:R-:W-:Y:S01]  /*4880*/  @!P5 IMAD R219, R219, 0x60, RZ ;  /* 0x00000060dbdbd824 */ /* 0x000fe200078e02ff */
[----:B------:R-:W-:Y:S01]  /*4890*/  VOTEU.ALL UP1, P5 ;  /* 0x0000000000ff7886 */ /* 0x000fe20002820000 */
[----:B------:R-:W-:Y:S01]  /*48a0*/  @!P5 IMAD.SHL.U32 R229, R229, 0x80, RZ ;  /* 0x00000080e5e5d824 */ /* 0x000fe200078e00ff */
[----:B------:R-:W-:Y:S01]  /*48b0*/  @!P5 R2UR UR9, R3 ;  /* 0x000000000309d2ca */ /* 0x000fe200000e0000 */
[----:B------:R-:W-:Y:S01]  /*48c0*/  @!P5 IMAD.X R0, RZ, RZ, R33, P0 ;  /* 0x000000ffff00d224 */ /* 0x000fe200000e0621 */
[----:B------:R-:W-:Y:S01]  /*48d0*/  @!P5 R2UR UR26, R219 ;  /* 0x00000000db1ad2ca */ /* 0x000fe200000e0000 */
[----:B------:R-:W-:Y:S01]  /*48e0*/  @!UP1 UIADD3 UR25, UPT, UPT, UR7, 0xe0, URZ ;  /* 0x000000e007199890 */ /* 0x000fe2000fffe0ff */
[----:B------:R-:W-:Y:S01]  /*48f0*/  @!P5 R2UR UR27, R229 ;  /* 0x00000000e51bd2ca */ /* 0x000fe200000e0000 */
[----:B------:R-:W-:Y:S01]  /*4900*/  @!UP1 UIADD3 UR24, UPT, UPT, UR7, 0x200, URZ ;  /* 0x0000020007189890 */ /* 0x000fe2000fffe0ff */
[----:B------:R-:W-:Y:S01]  /*4910*/  @!P5 R2UR UR8, R0 ;  /* 0x000000000008d2ca */ /* 0x000fe200000e0000 */
[----:B------:R-:W-:Y:S01]  /*4920*/  VOTEU.ALL UP3, P5 ;  /* 0x0000000000ff7886 */ /* 0x000fe20002860000 */
[----:B------:R-:W-:Y:S01]  /*4930*/  @!UP1 UIADD3 UR16, UPT, UPT, UR7, 0x1200, URZ ;  /* 0x0000120007109890 */ /* 0x000fe2000fffe0ff */
[C---:B------:R-:W-:Y:S01]  /*4940*/  ISETP.NE.AND P0, PT, R29.reuse, 0x2, PT ;  /* 0x000000021d00780c */ /* 0x040fe20003f05270 */
[----:B------:R-:W-:Y:S01]  /*4950*/  VOTEU.ALL UP2, P5 ;  /* 0x0000000000ff7886 */ /* 0x000fe20002840000 */
[----:B------:R-:W-:Y:S01]  /*4960*/  UMOV UR17, UR25 ;  /* 0x0000001900117c82 */ /* 0x000fe20008000000 */
[----:B------:R-:W-:Y:S01]  /*4970*/  IMAD.IADD R219, R8, 0x1, R218 ;  /* 0x0000000108db7824 */ /* 0x000fe200078e02da */
[----:B------:R-:W-:Y:S01]  /*4980*/  SEL R3, RZ, 0x1, P0 ;  /* 0x00000001ff037807 */ /* 0x000fe20000000000 */
[----:B------:R-:W-:Y:S01]  /*4990*/  IMAD.U32 R10, RZ, RZ, UR9 ;  /* 0x00000009ff0a7e24 */ /* 0x000fe2000f8e00ff */
[----:B------:R-:W-:Y:S01]  /*49a0*/  @!UP1 UIADD3 UR18, UPT, UPT, UR26, 0x20, URZ ;  /* 0x000000201a129890 */ /* 0x000fe2000fffe0ff */
[----:B------:R-:W-:Y:S01]  /*49b0*/  SEL R29, R29, RZ, P0 ;  /* 0x000000ff1d1d7207 */ /* 0x000fe20000000000 */
[----:B------:R-:W-:Y:S01]  /*49c0*/  UMOV UR19, UR27 ;  /* 0x0000001b00137c82 */ /* 0x000fe20008000000 */
[----:B------:R-:W-:Y:S01]  /*49d0*/  @!UP1 UIADD3 UR10, UPT, UPT, UR26, 0x40, URZ ;  /* 0x000000401a0a9890 */ /* 0x000fe2000fffe0ff */
[----:B------:R-:W-:Y:S01]  /*49e0*/  IMAD.U32 R11, RZ, RZ, UR8 ;  /* 0x00000008ff0b7e24 */ /* 0x000fe2000f8e00ff */
[----:B------:R-:W-:Y:S01]  /*49f0*/  @!P5 R2UR UR22, R10 ;  /* 0x000000000a16d2ca */ /* 0x000fe200000e0000 */
[----:B------:R-:W-:Y:S01]  /*4a00*/  @!UP1 UIADD3 UR8, UPT, UPT, UR7, 0x2200, URZ ;  /* 0x0000220007089890 */ /* 0x000fe2000fffe0ff */
[----:B------:R-:W-:Y:S01]  /*4a10*/  LOP3.LUT R28, R28, R3, RZ, 0x3c, !PT ;  /* 0x000000031c1c7212 */ /* 0x000fe200078e3cff */
[----:B------:R-:W-:Y:S01]  /*4a20*/  VOTEU.ALL UP1, P5 ;  /* 0x0000000000ff7886 */ /* 0x000fe20002820000 */
[----:B------:R-:W-:Y:S01]  /*4a30*/  @!P5 R2UR UR23, R11 ;  /* 0x000000000b17d2ca */ /* 0x000fe200000e0000 */
[----:B------:R-:W-:Y:S01]  /*4a40*/  UMOV UR9, UR25 ;  /* 0x0000001900097c82 */ /* 0x000fe20008000000 */
[----:B------:R-:W-:Y:S01]  /*4a50*/  UMOV UR11, UR27 ;  /* 0x0000001b000b7c82 */ /* 0x000fe20008000000 */
[----:B------:R-:W-:Y:S10]  /*4a60*/  IMAD.IADD R229, R13, 0x1, R228 ;  /* 0x000000010de57824 */ /* 0x000ff400078e02e4 */
[----:B------:R2:W-:Y:S01]  /*4a70*/  @!UP3 UTMALDG.3D [UR24], [UR22], desc[UR14] ;  /* 0x00000e181600b5b4 */ /* 0x0005e20008011000 */
[----:B------:R2:W-:Y:S01]  /*4a80*/  @!UP2 UTMALDG.3D [UR16], [UR22], desc[UR14] ;  /* 0x00000e101600a5b4 */ /* 0x0005e20008011000 */
[----:B------:R2:W-:Y:S01]  /*4a90*/  @!UP1 UTMALDG.3D [UR8], [UR22], desc[UR14] ;  /* 0x00000e08160095b4 */ /* 0x0005e20008011000 */
[----:B------:R2:W-:Y:S01]  /*4aa0*/  @!P5 SYNCS.ARRIVE.TRANS64.RED.A0TR RZ, [UR7+0xe0], R25 ;  /* 0x0000e019ffffd9a7 */ /* 0x0005e20008300407 */
[----:B------:R-:W-:Y:S01]  /*4ab0*/  UPLOP3.LUT UP1, UPT, UPT, UPT, UPT, 0x80, 0x8 ;  /* 0x000000000008789c */ /* 0x000fe20003f2f070 */
[----:B------:R-:W-:Y:S01]  /*4ac0*/  SYNCS.ARRIVE.TRANS64.RED.A1T0 RZ, [UR37], RZ ;  /* 0x000000ffffff79a7 */ /* 0x000fe20008100425 */
[----:B------:R-:W-:Y:S09]  /*4ad0*/  @P3 BRA `(.L_x_86) ;  /* 0xfffffff400803947 */ /* 0x000ff2000383ffff */
[----:B------:R-:W-:Y:S07]  /*4ae0*/  MOV R0, UR7 ;  /* 0x0000000700007c02 */ /* 0x000fee0008000f00 */
.L_x_87:
[----:B-1----:R-:W-:-:S04]  /*4af0*/  SHF.L.U32 R3, R30, 0x1f, RZ ;  /* 0x0000001f1e037819 */ /* 0x002fc800000006ff */
[----:B------:R1:W3:Y:S03]  /*4b00*/  SYNCS.PHASECHK.TRANS64.TRYWAIT P0, [R0+URZ+0xe8], R3 ;  /* 0x0000e803000075a7 */ /* 0x0002e600080011ff */
[----:B---3--:R-:W-:Y:S05]  /*4b10*/  @!P0 NANOSLEEP.SYNCS 0x989680 ;  /* 0x009896800000895d */ /* 0x008fea0003900000 */
[----:B------:R-:W3:Y:S02]  /*4b20*/  @!P0 SYNCS.PHASECHK.TRANS64 P0, [R0+URZ+0xe8], R3 ;  /* 0x0000e803000085a7 */ /* 0x000ee400080010ff */
[----:B--23--:R-:W-:Y:S05]  /*4b30*/  @P0 EXIT ;  /* 0x000000000000094d */ /* 0x00cfea0003800000 */
[----:B------:R-:W-:Y:S05]  /*4b40*/  BRA `(.L_x_87) ;  /* 0xfffffffc00e87947 */ /* 0x000fea000383ffff */
.L_x_78:
[----:B------:R-:W-:-:S06]  /*4b50*/  UISETP.GE.AND UP1, UPT, UR8, 0x4, UPT ;  /* 0x000000040800788c */ /* 0x000fcc000bf26270 */
[----:B------:R-:W-:-:S13]  /*4b60*/  PLOP3.LUT P0, PT, PT, PT, UP1, 0x80, 0x8 ;  /* 0x000000000008781c */ /* 0x000fda0003f0f018 */
[----:B------:R-:W-:Y:S05]  /*4b70*/  @!P0 EXIT ;  /* 0x000000000000894d */ /* 0x000fea0003800000 */
[----:B------:R-:W-:Y:S01]  /*4b80*/  BAR.SYNC.DEFER_BLOCKING 0x6, 0xa0 ;  /* 0x0182800000007b1d */ /* 0x000fe20000010000 */
[C---:B------:R-:W-:Y:S02]  /*4b90*/  IMAD.SHL.U32 R5, R234.reuse, 0x20, RZ ;  /* 0x00000020ea057824 */ /* 0x040fe400078e00ff */
[----:B------:R-:W-:Y:S02]  /*4ba0*/  HFMA2 R244, -RZ, RZ, 0, 0 ;  /* 0x00000000fff47431 */ /* 0x000fe400000001ff */
[C---:B------:R-:W-:Y:S01]  /*4bb0*/  IMAD.SHL.U32 R236, R234.reuse, 0x4, RZ ;  /* 0x00000004eaec7824 */ /* 0x040fe200078e00ff */
[----:B------:R-:W-:Y:S01]  /*4bc0*/  CS2R R240, SRZ ;  /* 0x0000000000f07805 */ /* 0x000fe2000001ff00 */
[----:B------:R-:W-:Y:S01]  /*4bd0*/  IMAD.U32 R2, R234, 0x10000, RZ ;  /* 0x00010000ea027824 */ /* 0x000fe200078e00ff */
[----:B------:R-:W-:Y:S01]  /*4be0*/  UMOV UR43, 0x400 ;  /* 0x00000400002b7882 */ /* 0x000fe20000000000 */
[----:B------:R-:W1:Y:S01]  /*4bf0*/  LDC R233, c[0x0][0x370] ;  /* 0x0000dc00ffe97b82 */ /* 0x000e620000000800 */
[----:B------:R-:W-:Y:S01]  /*4c00*/  ULEA UR43, UR37, UR43, 0x18 ;  /* 0x0000002b252b7291 */ /* 0x000fe2000f8ec0ff */
[----:B------:R-:W-:Y:S01]  /*4c10*/  LOP3.LUT P0, R7, R5, 0x80, RZ, 0xc0, !PT ;  /* 0x0000008005077812 */ /* 0x000fe2000780c0ff */
[----:B------:R-:W-:Y:S01]  /*4c20*/  IMAD.MOV.U32 R109, RZ, RZ, RZ ;  /* 0x000000ffff6d7224 */ /* 0x000fe200078e00ff */
[----:B------:R-:W-:Y:S01]  /*4c30*/  LOP3.LUT R2, R2, 0x600000, RZ, 0xc0, !PT ;  /* 0x0060000002027812 */ /* 0x000fe200078ec0ff */
[----:B------:R-:W-:Y:S01]  /*4c40*/  UIADD3 UR4, UPT, UPT, UR43, 0x3200, URZ ;  /* 0x000032002b047890 */ /* 0x000fe2000fffe0ff */
[----:B------:R-:W-:Y:S01]  /*4c50*/  LOP3.LUT R236, R7, 0x10, R236, 0xf8, !PT ;  /* 0x0000001007ec7812 */ /* 0x000fe200078ef8ec */
[----:B------:R-:W-:Y:S01]  /*4c60*/  IMAD.MOV.U32 R239, RZ, RZ, RZ ;  /* 0x000000ffffef7224 */ /* 0x000fe200078e00ff */
[----:B------:R-:W2:Y:S01]  /*4c70*/  LDC R104, c[0x0][0xb0c] ;  /* 0x0002c300ff687b82 */ /* 0x000ea20000000800 */
[----:B------:R-:W4:Y:S01]  /*4c80*/  LDCU.64 UR46, c[0x0][0x348] ;  /* 0x00006900ff2e77ac */ /* 0x000f220008000a00 */
[----:B------:R-:W-:-:S02]  /*4c90*/  LOP3.LUT R236, R236, 0xf60, R5, 0xf8, !PT ;  /* 0x00000f60ecec7812 */ /* 0x000fc400078ef805 */
[----:B------:R-:W-:Y:S01]  /*4ca0*/  MOV R242, UR4 ;  /* 0x0000000400f27c02 */ /* 0x000fe20008000f00 */
[----:B------:R-:W1:Y:S01]  /*4cb0*/  LDCU.64 UR38, c[0x0][0x888] ;  /* 0x00011100ff2677ac */ /* 0x000e620008000a00 */
[----:B------:R-:W-:Y:S02]  /*4cc0*/  IADD3 R0, PT, PT, R236, UR43, RZ ;  /* 0x0000002bec007c10 */ /* 0x000fe4000fffe0ff */
[----:B------:R-:W1:Y:S01]  /*4cd0*/  LDC R231, c[0x0][0xb20] ;  /* 0x0002c800ffe77b82 */ /* 0x000e620000000800 */
[----:B------:R-:W3:Y:S01]  /*4ce0*/  LDS R3, [UR43+0x1b0] ;  /* 0x0001b02bff037984 */ /* 0x000ee20008000800 */
[----:B------:R-:W-:Y:S01]  /*4cf0*/  UIADD3 UR42, UPT, UPT, UR43, 0x200, URZ ;  /* 0x000002002b2a7890 */ /* 0x000fe2000fffe0ff */
[C---:B------:R-:W-:Y:S01]  /*4d00*/  VIADD R235, R0.reuse, 0x10 ;  /* 0x0000001000eb7836 */ /* 0x040fe20000000000 */
[----:B------:R-:W-:-:S04]  /*4d10*/  @P0 IADD3 R235, PT, PT, R0, -0x10, RZ ;  /* 0xfffffff000eb0810 */ /* 0x000fc80007ffe0ff */
[----:B------:R-:W1:Y:S08]  /*4d20*/  LDC R103, c[0x0][0xb30] ;  /* 0x0002cc00ff677b82 */ /* 0x000e700000000800 */
[----:B------:R-:W1:Y:S08]  /*4d30*/  LDC.64 R216, c[0x0][0xb10] ;  /* 0x0002c400ffd87b82 */ /* 0x000e700000000a00 */
[----:B------:R-:W1:Y:S08]  /*4d40*/  LDC.64 R100, c[0x0][0xb18] ;  /* 0x0002c600ff647b82 */ /* 0x000e700000000a00 */
[----:B------:R-:W1:Y:S08]  /*4d50*/  LDC.64 R212, c[0x0][0x888] ;  /* 0x00022200ffd47b82 */ /* 0x000e700000000a00 */
[----:B------:R-:W1:Y:S01]  /*4d60*/  LDC.64 R98, c[0x0][0xb28] ;  /* 0x0002ca00ff627b82 */ /* 0x000e620000000a00 */
[----:B---3--:R-:W-:-:S07]  /*4d70*/  IMAD.IADD R2, R3, 0x1, R2 ;  /* 0x0000000103027824 */ /* 0x008fce00078e0202 */
[----:B------:R-:W3:Y:S08]  /*4d80*/  LDC.64 R214, c[0x0][0x890] ;  /* 0x00022400ffd67b82 */ /* 0x000ef00000000a00 */
[----:B------:R-:W1:Y:S08]  /*4d90*/  LDC.64 R210, c[0x0][0x8b0] ;  /* 0x00022c00ffd27b82 */ /* 0x000e700000000a00 */
[----:B------:R-:W1:Y:S08]  /*4da0*/  LDC.64 R208, c[0x0][0x8a8] ;  /* 0x00022a00ffd07b82 */ /* 0x000e700000000a00 */
[----:B--2-4-:R-:W1:Y:S02]  /*4db0*/  LDC R232, c[0x0][0x374] ;  /* 0x0000dd00ffe87b82 */ /* 0x014e640000000800 */
.L_x_107:
[----:B------:R-:W-:Y:S02]  /*4dc0*/  LEA R0, R244, UR43, 0x3 ;  /* 0x0000002bf4007c11 */ /* 0x000fe4000f8e18ff */
[----:B------:R-:W-:Y:S02]  /*4dd0*/  SHF.L.U32 R3, R240, 0x1f, RZ ;  /* 0x0000001ff0037819 */ /* 0x000fe400000006ff */
[----:B------:R-:W-:Y:S02]  /*4de0*/  LEA R16, R244, UR43, 0x4 ;  /* 0x0000002bf4107c11 */ /* 0x000fe4000f8e20ff */
[----:B--2---:R-:W2:Y:S02]  /*4df0*/  SYNCS.PHASECHK.TRANS64.TRYWAIT P0, [R0+URZ+0x100], R3 ;  /* 0x00010003000075a7 */ /* 0x004ea400080011ff */
[----:B--23--:R-:W-:Y:S05]  /*4e00*/  @!P0 BRA `(.L_x_88) ;  /* 0x0000003800bc8947 */ /* 0x00cfea0003800000 */
.L_x_159:
[----:B------:R-:W4:Y:S01]  /*4e10*/  LDC.64 R14, c[0x0][0xb10] ;  /* 0x0002c400ff0e7b82 */ /* 0x000f220000000a00 */
[----:B------:R-:W3:Y:S01]  /*4e20*/  LDS.128 R16, [R16+0x190] ;  /* 0x0001900010107984 */ /* 0x000ee20000000c00 */
[----:B-1----:R-:W-:Y:S01]  /*4e30*/  ISETP.NE.AND P1, PT, R103, 0x1, PT ;  /* 0x000000016700780c */ /* 0x002fe20003f25270 */
[----:B--2---:R-:W-:Y:S01]  /*4e40*/  VIADD R0, R0, 0x110 ;  /* 0x0000011000007836 */ /* 0x004fe20000000000 */
[----:B------:R-:W-:Y:S04]  /*4e50*/  ISETP.GE.AND P0, PT, R102, 0x1, PT ;  /* 0x000000016600780c */ /* 0x000fe80003f06270 */
[----:B------:R-:W1:Y:S01]  /*4e60*/  LDC.64 R12, c[0x0][0xb18] ;  /* 0x0002c600ff0c7b82 */ /* 0x000e620000000a00 */
[----:B------:R-:W-:Y:S01]  /*4e70*/  PRMT R0, RZ, 0x654, R0 ;  /* 0x00000654ff007816 */ /* 0x000fe20000000000 */
[----:B------:R-:W-:Y:S01]  /*4e80*/  @!PT LDS RZ, [RZ] ;  /* 0x00000000fffff984 */ /* 0x000fe20000000800 */
[----:B------:R-:W-:Y:S01]  /*4e90*/  @!PT LDS RZ, [RZ] ;  /* 0x00000000fffff984 */ /* 0x000fe20000000800 */
[----:B------:R-:W-:Y:S01]  /*4ea0*/  @!PT LDS RZ, [RZ] ;  /* 0x00000000fffff984 */ /* 0x000fe20000000800 */
[----:B------:R-:W-:Y:S01]  /*4eb0*/  @!PT LDS RZ, [RZ] ;  /* 0x00000000fffff984 */ /* 0x000fe20000000800 */
[----:B------:R2:W-:Y:S06]  /*4ec0*/  MEMBAR.ALL.CTA ;  /* 0x0000000000007992 */ /* 0x0005ec0000008000 */
[----:B--2---:R-:W2:Y:S01]  /*4ed0*/  FENCE.VIEW.ASYNC.S ;  /* 0x00000000000073c6 */ /* 0x004ea20000000000 */
[----:B------:R-:W1:Y:S08]  /*4ee0*/  @!P1 LDC R11, c[0x0][0xb20] ;  /* 0x0002c800ff0b9b82 */ /* 0x000e700000000800 */
[----:B------:R-:W1:Y:S01]  /*4ef0*/  @!P1 LDC R10, c[0x0][0xb0c] ;  /* 0x0002c300ff0a9b82 */ /* 0x000e620000000800 */
[----:B--2---:R2:W-:Y:S01]  /*4f00*/  SYNCS.ARRIVE.TRANS64.RED.A1T0 RZ, [R0+URZ], RZ ;  /* 0x000000ff00ff79a7 */ /* 0x0045e200081004ff */
[----:B---3--:R-:W-:Y:S04]  /*4f10*/  LOP3.LUT P4, RZ, R18, 0x1, RZ, 0xc0, !PT ;  /* 0x0000000112ff7812 */ /* 0x008fe8000788c0ff */
[----:B------:R-:W-:Y:S09]  /*4f20*/  P2R R243, PR, RZ, 0x10 ;  /* 0x00000010fff37803 */ /* 0x000ff20000000000 */
[----:B------:R-:W-:Y:S02]  /*4f30*/  @P4 MOV R107, R16 ;  /* 0x00000010006b4202 */ /* 0x000fe40000000f00 */
[----:B------:R-:W-:Y:S01]  /*4f40*/  @P4 LOP3.LUT R105, R17, 0xffff, RZ, 0xc0, !PT ;  /* 0x0000ffff11694812 */ /* 0x000fe200078ec0ff */
[----:B--2-4-:R-:W-:Y:S06]  /*4f50*/  @!P0 BRA `(.L_x_89) ;  /* 0x0000000000a48947 */ /* 0x014fec0003800000 */
[----:B------:R-:W-:Y:S01]  /*4f60*/  IMAD.HI.U32 R22, R232, R101, RZ ;  /* 0x00000065e8167227 */ /* 0x000fe200078e00ff */
[----:B------:R-:W-:Y:S02]  /*4f70*/  ISETP.NE.AND P0, PT, R100, 0x1, PT ;  /* 0x000000016400780c */ /* 0x000fe40003f05270 */
[----:B------:R-:W-:Y:S01]  /*4f80*/  ISETP.NE.AND P2, PT, R102, 0x1, PT ;  /* 0x000000016600780c */ /* 0x000fe20003f45270 */
[-C--:B------:R-:W-:Y:S01]  /*4f90*/  IMAD.HI.U32 R20, R233, R216.reuse, RZ ;  /* 0x000000d8e9147227 */ /* 0x080fe200078e00ff */
[----:B------:R-:W-:Y:S02]  /*4fa0*/  SHF.R.U32.HI R21, RZ, R231, R22 ;  /* 0x000000e7ff157219 */ /* 0x000fe40000011616 */
[----:B------:R-:W-:Y:S01]  /*4fb0*/  ISETP.NE.AND P3, PT, R104, 0x1, PT ;  /* 0x000000016800780c */ /* 0x000fe20003f65270 */
[----:B------:R-:W-:Y:S01]  /*4fc0*/  IMAD.HI.U32 R26, R105, R101, RZ ;  /* 0x00000065691a7227 */ /* 0x000fe200078e00ff */
[----:B------:R-:W-:Y:S02]  /*4fd0*/  SHF.R.U32.HI R20, RZ, R217, R20 ;  /* 0x000000d9ff147219 */ /* 0x000fe40000011614 */
[----:B------:R-:W-:Y:S01]  /*4fe0*/  SEL R3, R232, R21, !P0 ;  /* 0x00000015e8037207 */ /* 0x000fe20004000000 */
[----:B------:R-:W-:Y:S01]  /*4ff0*/  IMAD.HI.U32 R24, R107, R216, RZ ;  /* 0x000000d86b187227 */ /* 0x000fe200078e00ff */
[----:B------:R-:W-:Y:S03]  /*5000*/  SEL R7, R233, R20, !P3 ;  /* 0x00000014e9077207 */ /* 0x000fe60005800000 */
[-C--:B------:R-:W-:Y:S01]  /*5010*/  IMAD.HI.U32 R20, R3, R98.reuse, RZ ;  /* 0x0000006203147227 */ /* 0x080fe200078e00ff */
[----:B------:R-:W-:Y:S03]  /*5020*/  SHF.R.U32.HI R24, RZ, R217, R24 ;  /* 0x000000d9ff187219 */ /* 0x000fe60000011618 */
[----:B------:R-:W-:Y:S01]  /*5030*/  IMAD.HI.U32 R22, R7, R98, RZ ;  /* 0x0000006207167227 */ /* 0x000fe200078e00ff */
[----:B------:R-:W-:Y:S02]  /*5040*/  @P2 SHF.R.U32.HI R3, RZ, R99, R20 ;  /* 0x00000063ff032219 */ /* 0x000fe40000011614 */
[----:B------:R-:W-:Y:S02]  /*5050*/  SHF.R.U32.HI R20, RZ, R231, R26 ;  /* 0x000000e7ff147219 */ /* 0x000fe4000001161a */
[----:B------:R-:W-:Y:S01]  /*5060*/  @P2 SHF.R.U32.HI R7, RZ, R99, R22 ;  /* 0x00000063ff072219 */ /* 0x000fe20000011616 */
[C---:B------:R-:W-:Y:S01]  /*5070*/  IMAD R4, R102.reuse, R3, RZ ;  /* 0x0000000366047224 */ /* 0x040fe200078e02ff */
[----:B------:R-:W-:Y:S02]  /*5080*/  SEL R5, R105, R20, !P0 ;  /* 0x0000001469057207 */ /* 0x000fe40004000000 */
[----:B------:R-:W-:Y:S01]  /*5090*/  SEL R3, R107, R24, !P3 ;  /* 0x000000186b037207 */ /* 0x000fe20005800000 */
[----:B------:R-:W-:Y:S01]  /*50a0*/  IMAD R6, R102, R7, RZ ;  /* 0x0000000766067224 */ /* 0x000fe200078e02ff */
[C---:B------:R-:W-:Y:S01]  /*50b0*/  ISETP.GE.AND P0, PT, R5.reuse, R4, PT ;  /* 0x000000040500720c */ /* 0x040fe20003f06270 */
[----:B------:R-:W-:Y:S03]  /*50c0*/  IMAD.HI.U32 R8, R5, R98, RZ ;  /* 0x0000006205087227 */ /* 0x000fe600078e00ff */
[----:B------:R-:W-:Y:S01]  /*50d0*/  ISETP.GE.OR P0, PT, R3, R6, P0 ;  /* 0x000000060300720c */ /* 0x000fe20000706670 */
[----:B------:R-:W-:Y:S01]  /*50e0*/  IMAD.MOV R6, RZ, RZ, -R3 ;  /* 0x000000ffff067224 */ /* 0x000fe200078e0a03 */
[-C--:B------:R-:W-:Y:S03]  /*50f0*/  SHF.R.U32.HI R8, RZ, R99.reuse, R8 ;  /* 0x00000063ff087219 */ /* 0x080fe60000011608 */
[----:B------:R-:W-:Y:S01]  /*5100*/  IMAD R107, R104, R6, R107 ;  /* 0x00000006686b7224 */ /* 0x000fe200078e026b */
[----:B------:R-:W-:Y:S05]  /*5110*/  SEL R9, R5, R8, !P2 ;  /* 0x0000000805097207 */ /* 0x000fea0005000000 */
[----:B------:R-:W-:Y:S02]  /*5120*/  IMAD.MOV R8, RZ, RZ, -R9 ;  /* 0x000000ffff087224 */ /* 0x000fe400078e0a09 */
[C---:B------:R-:W-:Y:S04]  /*5130*/  @!P0 IMAD.HI.U32 R4, R3.reuse, R98, RZ ;  /* 0x0000006203048227 */ /* 0x040fe800078e00ff */
[----:B------:R-:W-:Y:S01]  /*5140*/  IMAD R8, R102, R8, R5 ;  /* 0x0000000866087224 */ /* 0x000fe200078e0205 */
[----:B------:R-:W-:Y:S04]  /*5150*/  @!P0 SHF.R.U32.HI R4, RZ, R99, R4 ;  /* 0x00000063ff048219 */ /* 0x000fe80000011604 */
[----:B------:R-:W-:Y:S02]  /*5160*/  @!P0 SEL R0, R3, R4, !P2 ;  /* 0x0000000403008207 */ /* 0x000fe40005000000 */
[----:B------:R-:W-:Y:S02]  /*5170*/  IADD3 R4, PT, PT, -R5, RZ, RZ ;  /* 0x000000ff05047210 */ /* 0x000fe40007ffe1ff */
[----:B------:R-:W-:Y:S01]  /*5180*/  @!P0 IADD3 R9, PT, PT, R9, -R0, RZ ;  /* 0x8000000009098210 */ /* 0x000fe20007ffe0ff */
[----:B------:R-:W-:Y:S02]  /*5190*/  @!P0 IMAD R0, R7, R8, R0 ;  /* 0x0000000807008224 */ /* 0x000fe400078e0200 */
[----:B------:R-:W-:Y:S02]  /*51a0*/  IMAD R105, R100, R4, R105 ;  /* 0x0000000464697224 */ /* 0x000fe400078e0269 */
[----:B------:R-:W-:Y:S02]  /*51b0*/  @!P0 IMAD R5, R9, R102, R3 ;  /* 0x0000006609058224 */ /* 0x000fe400078e0203 */
[----:B------:R-:W-:Y:S04]  /*51c0*/  @!P0 IMAD.MOV.U32 R3, RZ, RZ, R0 ;  /* 0x000000ffff038224 */ /* 0x000fe800078e0000 */
[----:B------:R-:W-:Y:S02]  /*51d0*/  IMAD R107, R3, R104, R107 ;  /* 0x00000068036b7224 */ /* 0x000fe400078e026b */
[----:B------:R-:W-:Y:S07]  /*51e0*/  IMAD R105, R5, R100, R105 ;  /* 0x0000006405697224 */ /* 0x000fee00078e0269 */
.L_x_89:
[----:B-1----:R-:W-:Y:S01]  /*51f0*/  @!P1 IMAD.HI.U32 R4, R105, R13, RZ ;  /* 0x0000000d69049227 */ /* 0x002fe200078e00ff */
[----:B------:R-:W-:Y:S01]  /*5200*/  @!P1 ISETP.NE.AND P0, PT, R12, 0x1, PT ;  /* 0x000000010c00980c */ /* 0x000fe20003f05270 */
[----:B------:R-:W-:Y:S01]  /*5210*/  ULOP3.LUT UP0, URZ, UR42, 0x90, URZ, 0xc0, !UPT ;  /* 0x000000902aff7892 */ /* 0x000fe2000f80c0ff */
[----:B------:R-:W-:Y:S01]  /*5220*/  @!P1 ISETP.NE.AND P2, PT, R10, 0x1, PT ;  /* 0x000000010a00980c */ /* 0x000fe20003f45270 */
[----:B------:R-:W-:Y:S01]  /*5230*/  @!P1 IMAD.HI.U32 R0, R107, R14, RZ ;  /* 0x0000000e6b009227 */ /* 0x000fe200078e00ff */
[----:B------:R-:W-:Y:S02]  /*5240*/  @!P1 SHF.R.U32.HI R4, RZ, R11, R4 ;  /* 0x0000000bff049219 */ /* 0x000fe40000011604 */
[----:B------:R-:W-:Y:S01]  /*5250*/  @P4 SHF.R.U32.HI R238, RZ, 0x10, R17 ;  /* 0x00000010ffee4819 */ /* 0x000fe20000011611 */
[----:B------:R-:W-:Y:S01]  /*5260*/  VIADD R244, R244, 0x1 ;  /* 0x00000001f4f47836 */ /* 0x000fe20000000000 */
[----:B------:R-:W-:Y:S02]  /*5270*/  @!P1 SHF.R.U32.HI R0, RZ, R15, R0 ;  /* 0x0000000fff009219 */ /* 0x000fe40000011600 */
[----:B------:R-:W-:Y:S02]  /*5280*/  @!P1 SEL R3, R105, R4, !P0 ;  /* 0x0000000469039207 */ /* 0x000fe40004000000 */
[----:B------:R-:W-:Y:S05]  /*5290*/  @!P1 SEL R4, R107, R0, !P2 ;  /* 0x000000006b049207 */ /* 0x000fea0005000000 */
[----:B------:R-:W-:Y:S02]  /*52a0*/  @!P1 IMAD.IADD R0, R3, 0x1, -R4 ;  /* 0x0000000103009824 */ /* 0x000fe400078e0a04 */
[----:B------:R-:W-:Y:S02]  /*52b0*/  @!P1 IMAD.IADD R3, R4, 0x1, -R3 ;  /* 0x0000000104039824 */ /* 0x000fe400078e0a03 */
[----:B------:R-:W-:Y:S02]  /*52c0*/  @!P1 IMAD R107, R0, R10, R107 ;  /* 0x0000000a006b9224 */ /* 0x000fe400078e026b */
[----:B------:R-:W-:Y:S01]  /*52d0*/  @!P1 IMAD R105, R3, R12, R105 ;  /* 0x0000000c03699224 */ /* 0x000fe200078e0269 */
[----:B------:R-:W-:Y:S06]  /*52e0*/  BRA.U !UP0, `(.L_x_90) ;  /* 0x0000000108407547 */ /* 0x000fec000b800000 */
[----:B------:R-:W1:Y:S01]  /*52f0*/  LDCU.64 UR8, c[0x4][0x80] ;  /* 0x01001000ff0877ac */ /* 0x000e620008000a00 */
[----:B------:R-:W-:Y:S01]  /*5300*/  MOV R15, 0x0 ;  /* 0x00000000000f7802 */ /* 0x000fe20000000f00 */
[----:B------:R-:W-:Y:S02]  /*5310*/  HFMA2 R12, -RZ, RZ, 0, 5.9604644775390625e-08 ;  /* 0x00000001ff0c7431 */ /* 0x000fe400000001ff */
[----:B------:R-:W-:Y:S02]  /*5320*/  IMAD.MOV.U32 R8, RZ, RZ, 0x70 ;  /* 0x00000070ff087424 */ /* 0x000fe400078e00ff */
[----:B------:R-:W-:Y:S01]  /*5330*/  IMAD.MOV.U32 R13, RZ, RZ, RZ ;  /* 0x000000ffff0d7224 */ /* 0x000fe200078e00ff */
[----:B------:R-:W2:Y:S01]  /*5340*/  LDCU.64 UR6, c[0x4][0x88] ;  /* 0x01001100ff0677ac */ /* 0x000ea20008000a00 */
[----:B------:R-:W3:Y:S01]  /*5350*/  LDC.64 R14, c[0x4][R15] ;  /* 0x010000000f0e7b82 */ /* 0x000ee20000000a00 */
[----:B------:R-:W4:Y:S01]  /*5360*/  LDCU.64 UR4, c[0x4][0x8] ;  /* 0x01000100ff0477ac */ /* 0x000f220008000a00 */
[----:B-1----:R-:W-:Y:S01]  /*5370*/  MOV R5, UR9 ;  /* 0x0000000900057c02 */ /* 0x002fe20008000f00 */
[----:B------:R-:W-:Y:S01]  /*5380*/  IMAD.U32 R4, RZ, RZ, UR8 ;  /* 0x00000008ff047e24 */ /* 0x000fe2000f8e00ff */
[----:B--2---:R-:W-:Y:S01]  /*5390*/  MOV R7, UR7 ;  /* 0x0000000700077c02 */ /* 0x004fe20008000f00 */
[----:B------:R-:W-:Y:S01]  /*53a0*/  IMAD.U32 R6, RZ, RZ, UR6 ;  /* 0x00000006ff067e24 */ /* 0x000fe2000f8e00ff */
[----:B----4-:R-:W-:Y:S01]  /*53b0*/  MOV R11, UR5 ;  /* 0x00000005000b7c02 */ /* 0x010fe20008000f00 */
[----:B------:R-:W-:Y:S02]  /*53c0*/  IMAD.U32 R10, RZ, RZ, UR4 ;  /* 0x00000004ff0a7e24 */ /* 0x000fe4000f8e00ff */
[----:B------:R-:W-:Y:S07]  /*53d0*/  LEPC R20, `(.L_x_90) ;  /* 0x000000001014794e */ /* 0x000fee0000000000 */
[----:B---3-5:R-:W-:Y:S05]  /*53e0*/  CALL.ABS.NOINC R14 ;  /* 0x000000000e007343 */ /* 0x028fea0003c00000 */
.L_x_90:
[----:B------:R-:W-:Y:S01]  /*53f0*/  LOP3.LUT P0, RZ, R242, 0x90, RZ, 0xc0, !PT ;  /* 0x00000090f2ff7812 */ /* 0x000fe2000780c0ff */
[----:B------:R-:W-:Y:S11]  /*5400*/  BSSY.RECONVERGENT B6, `(.L_x_91) ;  /* 0x0000013000067945 */ /* 0x000ff60003800200 */
[----:B------:R-:W-:Y:S01]  /*5410*/  @!UPT UIADD3 URZ, UPT, UPT, URZ, URZ, URZ ;  /* 0x000000fffffff290 */ /* 0x000fe2000fffe0ff */
[----:B------:R-:W-:Y:S05]  /*5420*/  @!P0 BRA `(.L_x_92) ;  /* 0x0000000000408947 */ /* 0x000fea0003800000 */
        /* <DEDUP_REMOVED lines=16> */
.L_x_92:
[----:B------:R-:W-:Y:S05]  /*5530*/  BSYNC.RECONVERGENT B6 ;  /* 0x0000000000067941 */ /* 0x000fea0003800200 */
.L_x_91:
[----:B------:R-:W-:Y:S01]  /*5540*/  ISETP.NE.U32.AND P3, PT, R214, RZ, PT ;  /* 0x000000ffd600720c */ /* 0x000fe20003f65070 */
[----:B------:R-:W-:Y:S01]  /*5550*/  UISETP.NE.AND UP1, UPT, UR44, URZ, UPT ;  /* 0x000000ff2c00728c */ /* 0x000fe2000bf25270 */
[----:B------:R-:W-:Y:S02]  /*5560*/  ISETP.NE.U32.AND P4, PT, R210, RZ, PT ;  /* 0x000000ffd200720c */ /* 0x000fe40003f85070 */
[----:B------:R-:W-:Y:S02]  /*5570*/  ISETP.NE.AND.EX P3, PT, R215, RZ, PT, P3 ;  /* 0x000000ffd700720c */ /* 0x000fe40003f65330 */
[----:B------:R-:W-:Y:S02]  /*5580*/  PLOP3.LUT P1, PT, PT, PT, PT, 0x8, 0x80 ;  /* 0x000000000080781c */ /* 0x000fe40003f2e170 */
[----:B------:R-:W-:Y:S02]  /*5590*/  PLOP3.LUT P0, PT, PT, PT, UP1, 0x80, 0x8 ;  /* 0x000000000008781c */ /* 0x000fe40003f0f018 */
[----:B------:R-:W-:Y:S02]  /*55a0*/  ISETP.NE.AND.EX P4, PT, R211, RZ, PT, P4 ;  /* 0x000000ffd300720c */ /* 0x000fe40003f85340 */
[----:B------:R-:W1:Y:S09]  /*55b0*/  @UP1 LDCU.64 UR4, c[0x0][0x888] ;  /* 0x00011100ff0417ac */ /* 0x000e720008000a00 */
[----:B------:R-:W-:Y:S01]  /*55c0*/  @P0 PLOP3.LUT P1, PT, P3, PT, PT, 0x80, 0x8 ;  /* 0x000000000008081c */ /* 0x000fe20001f2f070 */
[----:B-1----:R-:W-:Y:S04]  /*55d0*/  @UP1 UISETP.NE.U32.AND UP0, UPT, UR4, URZ, UPT ;  /* 0x000000ff0400128c */ /* 0x002fe8000bf05070 */
[----:B------:R-:W-:Y:S04]  /*55e0*/  @UP1 UISETP.NE.AND.EX UP0, UPT, UR5, URZ, UPT, UP0 ;  /* 0x000000ff0500128c */ /* 0x000fe8000bf05300 */
[----:B------:R-:W-:Y:S01]  /*55f0*/  @UP1 USEL UR4, URZ, 0xffffffff, UP0 ;  /* 0xffffffffff041887 */ /* 0x000fe20008000000 */
[----:B------:R-:W-:Y:S11]  /*5600*/  @!P3 BRA `(.L_x_93) ;  /* 0x00000000002cb947 */ /* 0x000ff60003800000 */
[----:B------:R-:W-:Y:S01]  /*5610*/  ISETP.NE.U32.AND P2, PT, R212, RZ, PT ;  /* 0x000000ffd400720c */ /* 0x000fe20003f45070 */
[----:B------:R-:W-:Y:S03]  /*5620*/  IMAD.MOV.U32 R230, RZ, RZ, 0x1 ;  /* 0x00000001ffe67424 */ /* 0x000fe600078e00ff */
[----:B------:R-:W-:Y:S11]  /*5630*/  ISETP.NE.AND.EX P2, PT, R213, RZ, PT, P2 ;  /* 0x000000ffd500720c */ /* 0x000ff60003f45320 */
[----:B------:R-:W-:Y:S02]  /*5640*/  @!UPT UIADD3 URZ, UPT, UPT, URZ, URZ, URZ ;  /* 0x000000fffffff290 */ /* 0x000fe4000fffe0ff */
[----:B------:R-:W1:Y:S01]  /*5650*/  @P2 LDC.64 R4, c[0x0][0x888] ;  /* 0x00022200ff042b82 */ /* 0x000e620000000a00 */
[----:B------:R-:W-:Y:S04]  /*5660*/  @P2 IMAD R0, R214, UR36, RZ ;  /* 0x00000024d6002c24 */ /* 0x000fe8000f8e02ff */
[----:B-1----:R-:W-:Y:S04]  /*5670*/  @P2 IMAD.WIDE R4, R0, 0x4, R4 ;  /* 0x0000000400042825 */ /* 0x002fe800078e0204 */
[----:B------:R-:W-:Y:S01]  /*5680*/  HFMA2 R0, -RZ, RZ, 0, 5.9604644775390625e-08 ;  /* 0x00000001ff007431 */ /* 0x000fe200000001ff */
[----:B-----5:R1:W5:Y:S04]  /*5690*/  @P2 LDG.E R110, desc[UR40][R4.64] ;  /* 0x00000028046e2981 */ /* 0x020368000c1e1900 */
[----:B------:R-:W-:Y:S01]  /*56a0*/  @!P2 PRMT R230, R0, 0x7610, R230 ;  /* 0x0000761000e6a816 */ /* 0x000fe200000000e6 */
[----:B-1----:R-:W2:Y:S06]  /*56b0*/  @!P2 LDC R110, c[0x0][0x880] ;  /* 0x00022000ff6eab82 */ /* 0x002eac0000000800 */
.L_x_93:
[----:B------:R-:W-:Y:S05]  /*56c0*/  @!P4 BRA `(.L_x_94) ;  /* 0x000000000020c947 */ /* 0x000fea0003800000 */
[----:B------:R-:W-:Y:S04]  /*56d0*/  ISETP.NE.U32.AND P2, PT, R208, RZ, PT ;  /* 0x000000ffd000720c */ /* 0x000fe80003f45070 */
[----:B------:R-:W-:Y:S11]  /*56e0*/  ISETP.NE.AND.EX P2, PT, R209, RZ, PT, P2 ;  /* 0x000000ffd100720c */ /* 0x000ff60003f45320 */
[----:B------:R-:W-:Y:S02]  /*56f0*/  @!UPT UIADD3 URZ, UPT, UPT, URZ, URZ, URZ ;  /* 0x000000fffffff290 */ /* 0x000fe4000fffe0ff */
[----:B------:R-:W1:Y:S01]  /*5700*/  @P2 LDC.64 R4, c[0x0][0x8a8] ;  /* 0x00022a00ff042b82 */ /* 0x000e620000000a00 */
[----:B------:R-:W-:Y:S04]  /*5710*/  @P2 IMAD R0, R210, UR36, RZ ;  /* 0x00000024d2002c24 */ /* 0x000fe8000f8e02ff */
[----:B-1----:R-:W-:Y:S05]  /*5720*/  @P2 IMAD.WIDE R4, R0, 0x4, R4 ;  /* 0x0000000400042825 */ /* 0x002fea00078e0204 */
[----:B-----5:R1:W5:Y:S02]  /*5730*/  @P2 LDG.E R106, desc[UR40][R4.64] ;  /* 0x00000028046a2981 */ /* 0x020364000c1e1900 */
[----:B-1----:R-:W3:Y:S02]  /*5740*/  @!P2 LDC R106, c[0x0][0x8a0] ;  /* 0x00022800ff6aab82 */ /* 0x002ee40000000800 */
.L_x_94:
[----:B--2--5:R-:W-:Y:S01]  /*5750*/  @P0 ISETP.NE.AND P4, PT, R110, RZ, PT ;  /* 0x000000ff6e00020c */ /* 0x024fe20003f85270 */
[----:B------:R-:W-:Y:S01]  /*5760*/  IMAD.U32 R0, RZ, RZ, UR4 ;  /* 0x00000004ff007e24 */ /* 0x000fe2000f8e00ff */
[----:B------:R-:W-:Y:S01]  /*5770*/  @P0 LOP3.LUT P2, RZ, R230, 0xff, RZ, 0xc0, !PT ;  /* 0x000000ffe6ff0812 */ /* 0x000fe2000784c0ff */
[----:B------:R-:W-:Y:S01]  /*5780*/  BSSY B1, `(.L_x_95) ;  /* 0x0000046000017945 */ /* 0x000fe20003800000 */
[----:B------:R-:W-:Y:S02]  /*5790*/  @P0 SEL R5, RZ, 0xffffffff, P4 ;  /* 0xffffffffff050807 */ /* 0x000fe40002000000 */
[----:B------:R-:W-:Y:S02]  /*57a0*/  CS2R R138, SRZ ;  /* 0x00000000008a7805 */ /* 0x000fe4000001ff00 */
[----:B------:R-:W-:Y:S02]  /*57b0*/  LEA R22, R109, UR43, 0x3 ;  /* 0x0000002b6d167c11 */ /* 0x000fe4000f8e18ff */
[----:B------:R-:W-:Y:S02]  /*57c0*/  CS2R R136, SRZ ;  /* 0x0000000000887805 */ /* 0x000fe4000001ff00 */
[----:B------:R-:W-:Y:S02]  /*57d0*/  @P1 SEL R5, R0, R5, !P2 ;  /* 0x0000000500051207 */ /* 0x000fe40005000000 */
[----:B------:R-:W-:Y:S02]  /*57e0*/  CS2R R18, SRZ ;  /* 0x0000000000127805 */ /* 0x000fe4000001ff00 */
[----:B------:R-:W-:Y:S02]  /*57f0*/  SHF.L.U32 R3, R241, 0x1f, RZ ;  /* 0x0000001ff1037819 */ /* 0x000fe400000006ff */
[----:B------:R-:W-:Y:S02]  /*5800*/  CS2R R16, SRZ ;  /* 0x0000000000107805 */ /* 0x000fe4000001ff00 */
[----:B------:R-:W-:Y:S02]  /*5810*/  @P0 LOP3.LUT R5, R5, 0x1, RZ, 0xc0, !PT ;  /* 0x0000000105050812 */ /* 0x000fe400078ec0ff */
[----:B------:R-:W-:Y:S02]  /*5820*/  CS2R R130, SRZ ;  /* 0x0000000000827805 */ /* 0x000fe4000001ff00 */
[----:B------:R-:W-:Y:S02]  /*5830*/  PLOP3.LUT P5, PT, PT, PT, PT, 0x8, 0x80 ;  /* 0x000000000080781c */ /* 0x000fe40003fae170 */
[----:B------:R-:W-:Y:S02]  /*5840*/  CS2R R128, SRZ ;  /* 0x0000000000807805 */ /* 0x000fe4000001ff00 */
[----:B------:R-:W-:Y:S02]  /*5850*/  ISETP.NE.U32.OR P1, PT, R5, 0x1, !P0 ;  /* 0x000000010500780c */ /* 0x000fe40004725470 */
[----:B------:R-:W-:Y:S02]  /*5860*/  CS2R R126, SRZ ;  /* 0x00000000007e7805 */ /* 0x000fe4000001ff00 */
[----:B------:R-:W-:Y:S02]  /*5870*/  CS2R R124, SRZ ;  /* 0x00000000007c7805 */ /* 0x000fe4000001ff00 */
[----:B------:R-:W-:Y:S02]  /*5880*/  CS2R R122, SRZ ;  /* 0x00000000007a7805 */ /* 0x000fe4000001ff00 */
[----:B------:R-:W-:Y:S02]  /*5890*/  CS2R R120, SRZ ;  /* 0x0000000000787805 */ /* 0x000fe4000001ff00 */
[----:B------:R-:W-:Y:S02]  /*58a0*/  CS2R R118, SRZ ;  /* 0x0000000000767805 */ /* 0x000fe4000001ff00 */
[----:B------:R-:W-:Y:S02]  /*58b0*/  CS2R R116, SRZ ;  /* 0x0000000000747805 */ /* 0x000fe4000001ff00 */
[----:B------:R-:W-:Y:S04]  /*58c0*/  @P1 SHF.L.U32 R4, R239, 0x1f, RZ ;  /* 0x0000001fef041819 */ /* 0x000fe800000006ff */
[----:B------:R-:W1:Y:S01]  /*58d0*/  @P1 SYNCS.PHASECHK.TRANS64.TRYWAIT P0, [UR43+0xe0], R4 ;  /* 0x0000e004ff0015a7 */ /* 0x000e62000800112b */
[----:B------:R2:W4:Y:S01]  /*58e0*/  SYNCS.PHASECHK.TRANS64.TRYWAIT P4, [R22+URZ+0x120], R3 ;  /* 0x00012003160075a7 */ /* 0x00052200080811ff */
[----:B-1----:R-:W-:Y:S01]  /*58f0*/  @P1 PLOP3.LUT P5, PT, P0, PT, PT, 0x8, 0x80 ;  /* 0x000000000080181c */ /* 0x002fe200007ae170 */
[----:B------:R-:W-:Y:S01]  /*5900*/  @!UPT UIADD3 URZ, UPT, UPT, URZ, URZ, URZ ;  /* 0x000000fffffff290 */ /* 0x000fe2000fffe0ff */
[----:B--2-4-:R-:W-:Y:S11]  /*5910*/  @!P1 BRA `(.L_x_96) ;  /* 0x0000000000b09947 */ /* 0x014ff60003800000 */
[----:B------:R-:W-:Y:S01]  /*5920*/  ISETP.NE.U32.AND P0, PT, RZ, UR38, PT ;  /* 0x00000026ff007c0c */ /* 0x000fe2000bf05070 */
[----:B------:R-:W-:Y:S01]  /*5930*/  BSSY B0, `(.L_x_97) ;  /* 0x000001a000007945 */ /* 0x000fe20003800000 */
[----:B------:R-:W-:Y:S02]  /*5940*/  ISETP.NE.AND P2, PT, R110, RZ, PT ;  /* 0x000000ff6e00720c */ /* 0x000fe40003f45270 */
[----:B------:R-:W-:Y:S02]  /*5950*/  CS2R R118, SRZ ;  /* 0x0000000000767805 */ /* 0x000fe4000001ff00 */
[----:B------:R-:W-:Y:S02]  /*5960*/  ISETP.NE.AND.EX P0, PT, RZ, UR39, PT, P0 ;  /* 0x00000027ff007c0c */ /* 0x000fe4000bf05300 */
[----:B------:R-:W-:Y:S02]  /*5970*/  CS2R R116, SRZ ;  /* 0x0000000000747805 */ /* 0x000fe4000001ff00 */
[----:B------:R-:W-:Y:S02]  /*5980*/  LOP3.LUT P1, RZ, R230, 0xff, RZ, 0xc0, !PT ;  /* 0x000000ffe6ff7812 */ /* 0x000fe4000782c0ff */
[----:B------:R-:W-:Y:S02]  /*5990*/  CS2R R122, SRZ ;  /* 0x00000000007a7805 */ /* 0x000fe4000001ff00 */
[----:B------:R-:W-:Y:S02]  /*59a0*/  SEL R0, RZ, 0xffffffff, P2 ;  /* 0xffffffffff007807 */ /* 0x000fe40001000000 */
[----:B------:R-:W-:Y:S02]  /*59b0*/  CS2R R120, SRZ ;  /* 0x0000000000787805 */ /* 0x000fe4000001ff00 */
[----:B------:R-:W-:Y:S02]  /*59c0*/  SEL R5, RZ, 0xffffffff, P0 ;  /* 0xffffffffff057807 */ /* 0x000fe40000000000 */
[----:B------:R-:W-:Y:S02]  /*59d0*/  CS2R R126, SRZ ;  /* 0x00000000007e7805 */ /* 0x000fe4000001ff00 */
[----:B------:R-:W-:Y:S02]  /*59e0*/  CS2R R124, SRZ ;  /* 0x00000000007c7805 */ /* 0x000fe4000001ff00 */
[----:B------:R-:W-:Y:S02]  /*59f0*/  CS2R R130, SRZ ;  /* 0x0000000000827805 */ /* 0x000fe4000001ff00 */
[----:B------:R-:W-:Y:S02]  /*5a00*/  @P3 SEL R0, R5, R0, !P1 ;  /* 0x0000000005003207 */ /* 0x000fe40004800000 */
[----:B------:R-:W-:Y:S02]  /*5a10*/  CS2R R128, SRZ ;  /* 0x0000000000807805 */ /* 0x000fe4000001ff00 */
[----:B------:R-:W-:Y:S02]  /*5a20*/  CS2R R18, SRZ ;  /* 0x0000000000127805 */ /* 0x000fe4000001ff00 */
[----:B------:R-:W-:Y:S02]  /*5a30*/  CS2R R16, SRZ ;  /* 0x0000000000107805 */ /* 0x000fe4000001ff00 */
[----:B------:R-:W-:Y:S02]  /*5a40*/  LOP3.LUT R0, R0, 0x1, RZ, 0xc0, !PT ;  /* 0x0000000100007812 */ /* 0x000fe400078ec0ff */
[----:B------:R-:W-:Y:S02]  /*5a50*/  CS2R R138, SRZ ;  /* 0x00000000008a7805 */ /* 0x000fe4000001ff00 */
[----:B------:R-:W-:Y:S02]  /*5a60*/  CS2R R136, SRZ ;  /* 0x0000000000887805 */ /* 0x000fe4000001ff00 */
[----:B------:R-:W-:Y:S01]  /*5a70*/  ISETP.NE.U32.AND P0, PT, R0, 0x1, PT ;  /* 0x000000010000780c */ /* 0x000fe20003f05070 */
[----:B------:R-:W-:Y:S01]  /*5a80*/  @!UPT UIADD3 URZ, UPT, UPT, URZ, URZ, URZ ;  /* 0x000000fffffff290 */ /* 0x000fe2000fffe0ff */
[----:B------:R-:W-:Y:S11]  /*5a90*/  @!P5 BRA `(.L_x_98) ;  /* 0x00000000000cd947 */ /* 0x000ff60003800000 */
[----:B------:R-:W-:Y:S04]  /*5aa0*/  SHF.L.U32 R5, R239, 0x1f, RZ ;  /* 0x0000001fef057819 */ /* 0x000fe800000006ff */
[----:B------:R-:W1:Y:S02]  /*5ab0*/  SYNCS.PHASECHK.TRANS64.TRYWAIT P1, [UR43+0xe0], R5 ;  /* 0x0000e005ff0075a7 */ /* 0x000e64000802112b */
[----:B-1----:R-:W-:Y:S05]  /*5ac0*/  @!P1 BRA `(.L_x_99) ;  /* 0x0000002c00a09947 */ /* 0x002fea0003800000 */
.L_x_98:
[----:B------:R-:W-:Y:S05]  /*5ad0*/  BSYNC B0 ;  /* 0x0000000000007941 */ /* 0x000fea0003800000 */
.L_x_97:
[----:B------:R2:W4:Y:S01]  /*5ae0*/  @P0 LDS.128 R116, [R236+UR43+0x200] ;  /* 0x0002002bec740984 */ /* 0x0005220008000c00 */
[----:B------:R-:W-:Y:S01]  /*5af0*/  UIADD3 UR4, UPT, UPT, UR43, 0xe8, URZ ;  /* 0x000000e82b047890 */ /* 0x000fe2000fffe0ff */
[----:B------:R-:W-:Y:S02]  /*5b00*/  LOP3.LUT R239, R239, 0x1, RZ, 0x3c, !PT ;  /* 0x00000001efef7812 */ /* 0x000fe400078e3cff */
[----:B------:R2:W1:Y:S01]  /*5b10*/  @P0 LDS.128 R120, [R235+0x200] ;  /* 0x00020000eb780984 */ /* 0x0004620000000c00 */
[----:B------:R-:W-:Y:S03]  /*5b20*/  UPRMT UR4, UR37, 0x654, UR4 ;  /* 0x0000065425047896 */ /* 0x000fe60008000004 */
[----:B------:R2:W1:Y:S04]  /*5b30*/  @P0 LDS.128 R124, [R236+UR43+0x1200] ;  /* 0x0012002bec7c0984 */ /* 0x0004680008000c00 */
[----:B------:R2:W1:Y:S04]  /*5b40*/  @P0 LDS.128 R128, [R235+0x1200] ;  /* 0x00120000eb800984 */ /* 0x0004680000000c00 */
[----:B------:R2:W1:Y:S04]  /*5b50*/  @P0 LDS.128 R16, [R236+UR43+0x2200] ;  /* 0x0022002bec100984 */ /* 0x0004680008000c00 */
[----:B------:R2:W1:Y:S01]  /*5b60*/  @P0 LDS.128 R136, [R235+0x2200] ;  /* 0x00220000eb880984 */ /* 0x0004620000000c00 */
[----:B------:R-:W-:Y:S01]  /*5b70*/  @!PT LDS RZ, [RZ] ;  /* 0x00000000fffff984 */ /* 0x000fe20000000800 */
[----:B------:R-:W-:Y:S01]  /*5b80*/  @!PT LDS RZ, [RZ] ;  /* 0x00000000fffff984 */ /* 0x000fe20000000800 */
[----:B------:R-:W-:Y:S01]  /*5b90*/  @!PT LDS RZ, [RZ] ;  /* 0x00000000fffff984 */ /* 0x000fe20000000800 */
[----:B------:R-:W-:Y:S01]  /*5ba0*/  @!PT LDS RZ, [RZ] ;  /* 0x00000000fffff984 */ /* 0x000fe20000000800 */
[----:B------:R5:W-:Y:S06]  /*5bb0*/  MEMBAR.ALL.CTA ;  /* 0x0000000000007992 */ /* 0x000bec0000008000 */
[----:B-----5:R-:W5:Y:S02]  /*5bc0*/  FENCE.VIEW.ASYNC.S ;  /* 0x00000000000073c6 */ /* 0x020f640000000000 */
[----:B-----5:R-:W-:Y:S01]  /*5bd0*/  SYNCS.ARRIVE.TRANS64.RED.A1T0 RZ, [UR4], RZ ;  /* 0x000000ffffff79a7 */ /* 0x020fe20008100404 */
.L_x_96:
[----:B------:R-:W-:Y:S05]  /*5be0*/  BSYNC B1 ;  /* 0x0000000000017941 */ /* 0x000fea0003800000 */
.L_x_95:
[----:B------:R-:W-:Y:S05]  /*5bf0*/  IMAD R108, R109, 0x60, R2 ;  /* 0x000000606d6c7824 */ /* 0x000fea00078e0202 */
[----:B-1----:R-:W-:Y:S04]  /*5c00*/  SHF.R.U32.HI R0, RZ, 0x15, R108 ;  /* 0x00000015ff007819 */ /* 0x002fe8000001166c */
[----:B------:R-:W-:Y:S01]  /*5c10*/  LOP3.LUT P0, RZ, R0, 0x3, R237, 0x48, !PT ;  /* 0x0000000300ff7812 */ /* 0x000fe200078048ed */
[----:B------:R-:W-:Y:S01]  /*5c20*/  @!UPT UIADD3 URZ, UPT, UPT, URZ, URZ, URZ ;  /* 0x000000fffffff290 */ /* 0x000fe2000fffe0ff */
[----:B------:R-:W-:Y:S11]  /*5c30*/  @P4 BRA `(.L_x_100) ;  /* 0x0000000000084947 */ /* 0x000ff60003800000 */
[----:B------:R-:W1:Y:S02]  /*5c40*/  SYNCS.PHASECHK.TRANS64.TRYWAIT P1, [R22+URZ+0x120], R3 ;  /* 0x00012003160075a7 */ /* 0x000e6400080211ff */
[----:B-1----:R-:W-:Y:S05]  /*5c50*/  @!P1 BRA `(.L_x_101) ;  /* 0x0000002c00549947 */ /* 0x002fea0003800000 */
.L_x_100:
[----:B------:R-:W-:Y:S05]  /*5c60*/  @!P0 BRA `(.L_x_102) ;  /* 0x0000000000408947 */ /* 0x000fea0003800000 */
[----:B------:R-:W1:Y:S01]  /*5c70*/  LDCU.64 UR8, c[0x4][0x70] ;  /* 0x01000e00ff0877ac */ /* 0x000e620008000a00 */
[----:B------:R-:W-:Y:S01]  /*5c80*/  MOV R15, 0x0 ;  /* 0x00000000000f7802 */ /* 0x000fe20000000f00 */
[----:B------:R-:W-:Y:S02]  /*5c90*/  HFMA2 R12, -RZ, RZ, 0, 5.9604644775390625e-08 ;  /* 0x00000001ff0c7431 */ /* 0x000fe400000001ff */
[----:B------:R-:W-:Y:S02]  /*5ca0*/  IMAD.MOV.U32 R8, RZ, RZ, 0x192 ;  /* 0x00000192ff087424 */ /* 0x000fe400078e00ff */
[----:B------:R-:W-:Y:S01]  /*5cb0*/  IMAD.MOV.U32 R13, RZ, RZ, RZ ;  /* 0x000000ffff0d7224 */ /* 0x000fe200078e00ff */
[----:B------:R-:W5:Y:S01]  /*5cc0*/  LDCU.64 UR6, c[0x4][0x78] ;  /* 0x01000f00ff0677ac */ /* 0x000f620008000a00 */
[----:B------:R-:W2:Y:S01]  /*5cd0*/  LDC.64 R14, c[0x4][R15] ;  /* 0x010000000f0e7b82 */ /* 0x000ea20000000a00 */
[----:B------:R-:W3:Y:S01]  /*5ce0*/  LDCU.64 UR4, c[0x4][0x10] ;  /* 0x01000200ff0477ac */ /* 0x000ee20008000a00 */
[----:B-1----:R-:W-:Y:S01]  /*5cf0*/  MOV R5, UR9 ;  /* 0x0000000900057c02 */ /* 0x002fe20008000f00 */
[----:B------:R-:W-:Y:S01]  /*5d00*/  IMAD.U32 R4, RZ, RZ, UR8 ;  /* 0x00000008ff047e24 */ /* 0x000fe2000f8e00ff */
[----:B-----5:R-:W-:Y:S01]  /*5d10*/  MOV R7, UR7 ;  /* 0x0000000700077c02 */ /* 0x020fe20008000f00 */
[----:B------:R-:W-:Y:S01]  /*5d20*/  IMAD.U32 R6, RZ, RZ, UR6 ;  /* 0x00000006ff067e24 */ /* 0x000fe2000f8e00ff */
[----:B---3--:R-:W-:Y:S01]  /*5d30*/  MOV R11, UR5 ;  /* 0x00000005000b7c02 */ /* 0x008fe20008000f00 */
[----:B------:R-:W-:Y:S02]  /*5d40*/  IMAD.U32 R10, RZ, RZ, UR4 ;  /* 0x00000004ff0a7e24 */ /* 0x000fe4000f8e00ff */
[----:B------:R-:W-:Y:S07]  /*5d50*/  LEPC R20, `(.L_x_102) ;  /* 0x000000001014794e */ /* 0x000fee0000000000 */
[----:B--2-4-:R-:W-:Y:S05]  /*5d60*/  CALL.ABS.NOINC R14 ;  /* 0x000000000e007343 */ /* 0x014fea0003c00000 */
.L_x_102:
[----:B------:R-:W-:Y:S05]  /*5d70*/  WARPSYNC.ALL ;  /* 0x0000000000007948 */ /* 0x000fea0003800000 */
[C---:B------:R-:W-:Y:S01]  /*5d80*/  R2UR UR4, R108.reuse ;  /* 0x000000006c0472ca */ /* 0x040fe200000e0000 */
[----:B------:R-:W-:Y:S05]  /*5d90*/  VIADD R0, R108, 0x20 ;  /* 0x000000206c007836 */ /* 0x000fea0000000000 */
[----:B------:R-:W-:Y:S04]  /*5da0*/  SHF.R.U32.HI R0, RZ, 0x15, R0 ;  /* 0x00000015ff007819 */ /* 0x000fe80000011600 */
[----:B------:R-:W-:Y:S03]  /*5db0*/  LOP3.LUT P0, RZ, R0, 0x3, R237, 0x48, !PT ;  /* 0x0000000300ff7812 */ /* 0x000fe600078048ed */
[----:B------:R-:W1:Y:S10]  /*5dc0*/  LDTM.x32 R56, tmem[UR4] ;  /* 0x00000004003879ee */ /* 0x000e7400082c0000 */
[----:B-1----:R-:W-:Y:S05]  /*5dd0*/  @!P0 BRA `(.L_x_103) ;  /* 0x0000000000408947 */ /* 0x002fea0003800000 */
        /* <DEDUP_REMOVED lines=16> */
.L_x_103:
[----:B------:R-:W-:Y:S05]  /*5ee0*/  WARPSYNC.ALL ;  /* 0x0000000000007948 */ /* 0x000fea0003800000 */
[C---:B------:R-:W-:Y:S01]  /*5ef0*/  R2UR UR4, R108.reuse ;  /* 0x000000006c0472ca */ /* 0x040fe200000e0000 */
[----:B------:R-:W-:Y:S05]  /*5f00*/  VIADD R0, R108, 0x40 ;  /* 0x000000406c007836 */ /* 0x000fea0000000000 */
[----:B------:R-:W-:Y:S04]  /*5f10*/  SHF.R.U32.HI R0, RZ, 0x15, R0 ;  /* 0x00000015ff007819 */ /* 0x000fe80000011600 */
[----:B------:R-:W-:Y:S03]  /*5f20*/  LOP3.LUT P0, RZ, R0, 0x3, R237, 0x48, !PT ;  /* 0x0000000300ff7812 */ /* 0x000fe600078048ed */
[----:B------:R-:W1:Y:S10]  /*5f30*/  LDTM.x32 R24, tmem[UR4+0x20] ;  /* 0x00002004001879ee */ /* 0x000e7400082c0000 */
        /* <DEDUP_REMOVED lines=17> */
.L_x_104:
[----:B------:R-:W-:Y:S01]  /*6050*/  LOP3.LUT P0, RZ, R234, 0x60, RZ, 0xc0, !PT ;  /* 0x00000060eaff7812 */ /* 0x000fe2000780c0ff */
[----:B------:R-:W-:Y:S05]  /*6060*/  WARPSYNC.ALL ;  /* 0x0000000000007948 */ /* 0x000fea0003800000 */
[----:B---3--:R-:W-:Y:S01]  /*6070*/  IMAD R0, R106, R56, RZ ;  /* 0x000000386a007224 */ /* 0x008fe200078e02ff */
[----:B----4-:R-:W-:Y:S01]  /*6080*/  SHF.L.U32 R112, R116, 0x10, RZ ;  /* 0x0000001074707819 */ /* 0x010fe200000006ff */
[----:B------:R-:W-:Y:S01]  /*6090*/  IMAD R88, R106, R26, RZ ;  /* 0x0000001a6a587224 */ /* 0x000fe200078e02ff */
[----:B------:R-:W-:Y:S01]  /*60a0*/  PRMT R111, R116, 0x8880, RZ ;  /* 0x00008880746f7816 */ /* 0x000fe200000000ff */
[----:B------:R-:W-:Y:S01]  /*60b0*/  IMAD R89, R106, R27, RZ ;  /* 0x0000001b6a597224 */ /* 0x000fe200078e02ff */
[----:B------:R-:W-:Y:S01]  /*60c0*/  SHF.L.U32 R113, R116, 0x8, RZ ;  /* 0x0000000874717819 */ /* 0x000fe200000006ff */
[C---:B------:R-:W-:Y:S01]  /*60d0*/  IMAD R90, R106.reuse, R28, RZ ;  /* 0x0000001c6a5a7224 */ /* 0x040fe200078e02ff */
[C---:B------:R-:W-:Y:S01]  /*60e0*/  PRMT R207, R117.reuse, 0x8880, RZ ;  /* 0x0000888075cf7816 */ /* 0x040fe200000000ff */
[C---:B------:R-:W-:Y:S01]  /*60f0*/  IMAD R91, R106.reuse, R29, RZ ;  /* 0x0000001d6a5b7224 */ /* 0x040fe200078e02ff */
[----:B------:R-:W-:Y:S01]  /*6100*/  SHF.R.S32.HI R114, RZ, 0x18, R116 ;  /* 0x00000018ff727819 */ /* 0x000fe20000011474 */
[C---:B------:R-:W-:Y:S01]  /*6110*/  IMAD R92, R106.reuse, R30, RZ ;  /* 0x0000001e6a5c7224 */ /* 0x040fe200078e02ff */
[C---:B------:R-:W-:Y:S01]  /*6120*/  SHF.L.U32 R206, R117.reuse, 0x10, RZ ;  /* 0x0000001075ce7819 */ /* 0x040fe200000006ff */
[C---:B------:R-:W-:Y:S01]  /*6130*/  IMAD R93, R106.reuse, R31, RZ ;  /* 0x0000001f6a5d7224 */ /* 0x040fe200078e02ff */
[----:B------:R-:W-:Y:S01]  /*6140*/  SHF.L.U32 R195, R117, 0x8, RZ ;  /* 0x0000000875c37819 */ /* 0x000fe200000006ff */
[----:B------:R-:W-:Y:S01]  /*6150*/  IMAD R94, R106, R32, RZ ;  /* 0x000000206a5e7224 */ /* 0x000fe200078e02ff */
[----:B------:R-:W-:Y:S01]  /*6160*/  PRMT R192, R118, 0x8880, RZ ;  /* 0x0000888076c07816 */ /* 0x000fe200000000ff */
[C---:B------:R-:W-:Y:S01]  /*6170*/  IMAD R95, R106.reuse, R33, RZ ;  /* 0x000000216a5f7224 */ /* 0x040fe200078e02ff */
[----:B------:R-:W-:Y:S01]  /*6180*/  SHF.R.S32.HI R115, RZ, 0x18, R117 ;  /* 0x00000018ff737819 */ /* 0x000fe20000011475 */
[----:B------:R-:W-:Y:S01]  /*6190*/  IMAD R96, R106, R34, RZ ;  /* 0x000000226a607224 */ /* 0x000fe200078e02ff */
[----:B------:R-:W-:Y:S01]  /*61a0*/  SHF.L.U32 R117, R118, 0x8, RZ ;  /* 0x0000000876757819 */ /* 0x000fe200000006ff */
[C---:B------:R-:W-:Y:S01]  /*61b0*/  IMAD R97, R106.reuse, R35, RZ ;  /* 0x000000236a617224 */ /* 0x040fe200078e02ff */
[----:B------:R-:W-:Y:S01]  /*61c0*/  PRMT R181, R119, 0x8880, RZ ;  /* 0x0000888077b57816 */ /* 0x000fe200000000ff */
[----:B------:R-:W-:Y:S01]  /*61d0*/  IMAD.U32 R159, R17, 0x10000, RZ ;  /* 0x00010000119f7824 */ /* 0x000fe200078e00ff */
[----:B------:R-:W-:Y:S01]  /*61e0*/  SHF.R.S32.HI R116, RZ, 0x18, R118 ;  /* 0x00000018ff747819 */ /* 0x000fe20000011476 */
[----:B------:R-:W-:Y:S01]  /*61f0*/  IMAD.SHL.U32 R152, R19, 0x100, RZ ;  /* 0x0000010013987824 */ /* 0x000fe200078e00ff */
[----:B------:R-:W-:Y:S01]  /*6200*/  SHF.L.U32 R180, R119, 0x10, RZ ;  /* 0x0000001077b47819 */ /* 0x000fe200000006ff */
[----:B------:R-:W-:Y:S01]  /*6210*/  IMAD R0, R111, R110, R0 ;  /* 0x0000006e6f007224 */ /* 0x000fe200078e0200 */
[----:B------:R-:W-:Y:S01]  /*6220*/  SHF.L.U32 R179, R119, 0x8, RZ ;  /* 0x0000000877b37819 */ /* 0x000fe200000006ff */
[----:B------:R-:W-:Y:S01]  /*6230*/  IMAD R3, R106, R57, RZ ;  /* 0x000000396a037224 */ /* 0x000fe200078e02ff */
[----:B------:R-:W-:Y:S01]  /*6240*/  PRMT R205, R120, 0x8880, RZ ;  /* 0x0000888078cd7816 */ /* 0x000fe200000000ff */
[----:B------:R-:W-:Y:S01]  /*6250*/  IMAD R56, R106, R60, RZ ;  /* 0x0000003c6a387224 */ /* 0x000fe200078e02ff */
[----:B------:R-:W-:Y:S01]  /*6260*/  SHF.L.U32 R204, R120, 0x10, RZ ;  /* 0x0000001078cc7819 */ /* 0x000fe200000006ff */
[C---:B------:R-:W-:Y:S01]  /*6270*/  IMAD R57, R106.reuse, R61, RZ ;  /* 0x0000003d6a397224 */ /* 0x040fe200078e02ff */
[C---:B------:R-:W-:Y:S01]  /*6280*/  PRMT R202, R121.reuse, 0x8880, RZ ;  /* 0x0000888079ca7816 */ /* 0x040fe200000000ff */
[C---:B------:R-:W-:Y:S01]  /*6290*/  IMAD R60, R106.reuse, R64, RZ ;  /* 0x000000406a3c7224 */ /* 0x040fe200078e02ff */
[C---:B------:R-:W-:Y:S01]  /*62a0*/  SHF.L.U32 R201, R121.reuse, 0x10, RZ ;  /* 0x0000001079c97819 */ /* 0x040fe200000006ff */
[C---:B------:R-:W-:Y:S01]  /*62b0*/  IMAD R61, R106.reuse, R65, RZ ;  /* 0x000000416a3d7224 */ /* 0x040fe200078e02ff */
[----:B------:R-:W-:Y:S01]  /*62c0*/  SHF.L.U32 R200, R121, 0x8, RZ ;  /* 0x0000000879c87819 */ /* 0x000fe200000006ff */
[----:B------:R-:W-:Y:S01]  /*62d0*/  IMAD R64, R106, R68, RZ ;  /* 0x000000446a407224 */ /* 0x000fe200078e02ff */
[----:B------:R-:W-:Y:S01]  /*62e0*/  PRMT R199, R122, 0x8880, RZ ;  /* 0x000088807ac77816 */ /* 0x000fe200000000ff */
[----:B------:R-:W-:Y:S01]  /*62f0*/  IMAD R65, R106, R69, RZ ;  /* 0x000000456a417224 */ /* 0x000fe200078e02ff */
[----:B------:R-:W-:Y:S01]  /*6300*/  SHF.L.U32 R198, R122, 0x10, RZ ;  /* 0x000000107ac67819 */ /* 0x000fe200000006ff */
[----:B------:R-:W-:Y:S01]  /*6310*/  IMAD R68, R106, R72, RZ ;  /* 0x000000486a447224 */ /* 0x000fe200078e02ff */
[----:B------:R-:W-:Y:S01]  /*6320*/  SHF.L.U32 R197, R122, 0x8, RZ ;  /* 0x000000087ac57819 */ /* 0x000fe200000006ff */
[C---:B------:R-:W-:Y:S01]  /*6330*/  IMAD R69, R106.reuse, R73, RZ ;  /* 0x000000496a457224 */ /* 0x040fe200078e02ff */
[C---:B------:R-:W-:Y:S01]  /*6340*/  PRMT R191, R123.reuse, 0x8880, RZ ;  /* 0x000088807bbf7816 */ /* 0x040fe200000000ff */
        /* <DEDUP_REMOVED lines=16> */
[----:B------:R-:W-:Y:S01]  /*6450*/  IMAD.U32 R194, R128, 0x10000, RZ ;  /* 0x0001000080c27824 */ /* 0x000fe200078e00ff */
[----:B------:R-:W-:Y:S01]  /*6460*/  SHF.L.U32 R167, R126, 0x8, RZ ;  /* 0x000000087ea77819 */ /* 0x000fe200000006ff */
[----:B------:R-:W-:Y:S01]  /*6470*/  IMAD.SHL.U32 R176, R130, 0x100, RZ ;  /* 0x0000010082b07824 */ /* 0x000fe200078e00ff */
        /* <DEDUP_REMOVED lines=8> */
[----:B------:R-:W-:Y:S01]  /*6500*/  R2UR UR4, R108 ;  /* 0x000000006c0472ca */ /* 0x000fe200000e0000 */
        /* <DEDUP_REMOVED lines=16> */
[----:B------:R-:W-:Y:S01]  /*6610*/  IMAD R55, R106, R55, RZ ;  /* 0x000000376a377224 */ /* 0x000fe200078e02ff */
[----:B------:R-:W-:Y:S01]  /*6620*/  SHF.L.U32 R170, R131, 0x8, RZ ;  /* 0x0000000883aa7819 */ /* 0x000fe200000006ff */
[----:B------:R-:W-:Y:S01]  /*6630*/  IMAD.U32 R190, R118, 0x10000, RZ ;  /* 0x0001000076be7824 */ /* 0x000fe200078e00ff */
[----:B------:R-:W-:Y:S01]  /*6640*/  SHF.R.S32.HI R118, RZ, 0x18, R119 ;  /* 0x00000018ff767819 */ /* 0x000fe20000011477 */
[----:B------:R-:W-:Y:S01]  /*6650*/  IMAD.U32 R189, R123, 0x10000, RZ ;  /* 0x000100007bbd7824 */ /* 0x000fe200078e00ff */
[----:B------:R-:W-:Y:S01]  /*6660*/  SHF.R.S32.HI R119, RZ, 0x18, R120 ;  /* 0x00000018ff777819 */ /* 0x000fe20000011478 */
[----:B------:R-:W-:Y:S01]  /*6670*/  IMAD R58, R106, R58, RZ ;  /* 0x0000003a6a3a7224 */ /* 0x000fe200078e02ff */
[----:B------:R-:W-:Y:S01]  /*6680*/  R2UR UR5, R22 ;  /* 0x00000000160572ca */ /* 0x000fe200000e0000 */
        /* <DEDUP_REMOVED lines=11> */
[----:B------:R-:W-:Y:S01]  /*6740*/  SHF.R.S32.HI R132, RZ, 0x18, R17 ;  /* 0x00000018ff847819 */ /* 0x000fe20000011411 */
[----:B------:R-:W-:Y:S01]  /*6750*/  UIADD3 UR5, UPT, UPT, UR5, 0x140, URZ ;  /* 0x0000014005057890 */ /* 0x000fe2000fffe0ff */
[----:B------:R-:W-:Y:S01]  /*6760*/  PRMT R157, R18, 0x8880, RZ ;  /* 0x00008880129d7816 */ /* 0x000fe200000000ff */
[----:B------:R-:W-:Y:S01]  /*6770*/  IMAD.SHL.U32 R203, R120, 0x100, RZ ;  /* 0x0000010078cb7824 */ /* 0x000fe200078e00ff */
[----:B------:R-:W-:Y:S01]  /*6780*/  SHF.R.S32.HI R120, RZ, 0x18, R121 ;  /* 0x00000018ff787819 */ /* 0x000fe20000011479 */
[----:B------:R-:W-:Y:S01]  /*6790*/  IMAD.SHL.U32 R173, R125, 0x100, RZ ;  /* 0x000001007dad7824 */ /* 0x000fe200078e00ff */
[----:B------:R-:W-:Y:S01]  /*67a0*/  SHF.R.S32.HI R121, RZ, 0x18, R122 ;  /* 0x00000018ff797819 */ /* 0x000fe2000001147a */
[C---:B------:R-:W-:Y:S01]  /*67b0*/  IMAD R71, R106.reuse, R71, RZ ;  /* 0x000000476a477224 */ /* 0x040fe200078e02ff */
        /* <DEDUP_REMOVED lines=19> */
[----:B------:R-:W-:Y:S01]  /*68f0*/  IMAD R39, R106, R39, RZ ;  /* 0x000000276a277224 */ /* 0x000fe200078e02ff */
[----:B------:R-:W-:Y:S01]  /*6900*/  SHF.L.U32 R156, R18, 0x10, RZ ;  /* 0x00000010129c7819 */ /* 0x000fe200000006ff */
[----:B------:R-:W-:Y:S01]  /*6910*/  IMAD R42, R106, R42, RZ ;  /* 0x0000002a6a2a7224 */ /* 0x000fe200078e02ff */
[----:B------:R-:W-:Y:S01]  /*6920*/  SHF.L.U32 R155, R18, 0x8, RZ ;  /* 0x00000008129b7819 */ /* 0x000fe200000006ff */
[C---:B------:R-:W-:Y:S01]  /*6930*/  IMAD R43, R106.reuse, R43, RZ ;  /* 0x0000002b6a2b7224 */ /* 0x040fe200078e02ff */
[----:B------:R-:W-:Y:S01]  /*6940*/  SHF.R.S32.HI R133, RZ, 0x18, R18 ;  /* 0x00000018ff857819 */ /* 0x000fe20000011412 */
[----:B------:R-:W-:Y:S01]  /*6950*/  IMAD R46, R106, R46, RZ ;  /* 0x0000002e6a2e7224 */ /* 0x000fe200078e02ff */
[C---:B------:R-:W-:Y:S01]  /*6960*/  PRMT R154, R19.reuse, 0x8880, RZ ;  /* 0x00008880139a7816 */ /* 0x040fe200000000ff */
[----:B------:R-:W-:Y:S01]  /*6970*/  IMAD.U32 R144, R138, 0x10000, RZ ;  /* 0x000100008a907824 */ /* 0x000fe200078e00ff */
[----:B------:R-:W-:Y:S01]  /*6980*/  SHF.L.U32 R153, R19, 0x10, RZ ;  /* 0x0000001013997819 */ /* 0x000fe200000006ff */
[C---:B------:R-:W-:Y:S01]  /*6990*/  IMAD R50, R106.reuse, R50, RZ ;  /* 0x000000326a327224 */ /* 0x040fe200078e02ff */
[----:B------:R-:W-:Y:S01]  /*69a0*/  SHF.R.S32.HI R134, RZ, 0x18, R19 ;  /* 0x00000018ff867819 */ /* 0x000fe20000011413 */
[----:B------:R-:W-:Y:S01]  /*69b0*/  IMAD R54, R106, R54, RZ ;  /* 0x000000366a367224 */ /* 0x000fe200078e02ff */
[----:B------:R-:W-:Y:S01]  /*69c0*/  SHF.R.S32.HI R112, RZ, 0x18, R112 ;  /* 0x00000018ff707819 */ /* 0x000fe20000011470 */
[----:B------:R-:W1:Y:S01]  /*69d0*/  LDTM.x32 R4, tmem[UR4+0x40] ;  /* 0x00004004000479ee */ /* 0x000e6200082c0000 */
[----:B------:R-:W-:Y:S01]  /*69e0*/  SHF.R.S32.HI R113, RZ, 0x18, R113 ;  /* 0x00000018ff717819 */ /* 0x000fe20000011471 */
[----:B------:R-:W-:Y:S01]  /*69f0*/  NOP ;  /* 0x0000000000007918 */ /* 0x000fe20000000000 */
[----:B------:R-:W-:Y:S01]  /*6a00*/  UPRMT UR5, UR37, 0x654, UR5 ;  /* 0x0000065425057896 */ /* 0x000fe20008000005 */
[-C--:B------:R-:W-:Y:S01]  /*6a10*/  IMAD R3, R112, R110.reuse, R3 ;  /* 0x0000006e70037224 */ /* 0x080fe200078e0203 */
[----:B------:R-:W-:Y:S01]  /*6a20*/  MOV R111, R207 ;  /* 0x000000cf006f7202 */ /* 0x000fe20000000f00 */
[-C--:B------:R-:W-:Y:S01]  /*6a30*/  IMAD R58, R113, R110.reuse, R58 ;  /* 0x0000006e713a7224 */ /* 0x080fe200078e023a */
[----:B------:R-:W-:Y:S01]  /*6a40*/  SHF.R.S32.HI R112, RZ, 0x18, R206 ;  /* 0x00000018ff707819 */ /* 0x000fe200000114ce */
[-C--:B------:R-:W-:Y:S01]  /*6a50*/  IMAD R59, R114, R110.reuse, R59 ;  /* 0x0000006e723b7224 */ /* 0x080fe200078e023b */
[----:B------:R-:W-:Y:S01]  /*6a60*/  SHF.R.S32.HI R135, RZ, 0x18, R136 ;  /* 0x00000018ff877819 */ /* 0x000fe20000011488 */
[-C--:B------:R-:W-:Y:S01]  /*6a70*/  IMAD R56, R111, R110.reuse, R56 ;  /* 0x0000006e6f387224 */ /* 0x080fe200078e0238 */
[----:B------:R-:W-:Y:S01]  /*6a80*/  SHF.R.S32.HI R111, RZ, 0x18, R195 ;  /* 0x00000018ff6f7819 */ /* 0x000fe200000114c3 */
[-C--:B------:R-:W-:Y:S01]  /*6a90*/  IMAD R57, R112, R110.reuse, R57 ;  /* 0x0000006e70397224 */ /* 0x080fe200078e0239 */
[----:B-1----:R-:W-:Y:S01]  /*6aa0*/  SYNCS.ARRIVE.TRANS64.RED.A1T0 RZ, [UR5], RZ ;  /* 0x000000ffffff79a7 */ /* 0x002fe20008100405 */
[----:B------:R-:W-:Y:S01]  /*6ab0*/  IMAD.MOV.U32 R113, RZ, RZ, R192 ;  /* 0x000000ffff717224 */ /* 0x000fe200078e00c0 */
[----:B------:R-:W-:Y:S01]  /*6ac0*/  SHF.R.S32.HI R112, RZ, 0x18, R190 ;  /* 0x00000018ff707819 */ /* 0x000fe200000114be */
[-C--:B------:R-:W-:Y:S01]  /*6ad0*/  IMAD R62, R111, R110.reuse, R62 ;  /* 0x0000006e6f3e7224 */ /* 0x080fe200078e023e */
[----:B------:R-:W-:Y:S01]  /*6ae0*/  SHF.R.S32.HI R117, RZ, 0x18, R117 ;  /* 0x00000018ff757819 */ /* 0x000fe20000011475 */
[-C--:B------:R-:W-:Y:S01]  /*6af0*/  IMAD R63, R115, R110.reuse, R63 ;  /* 0x0000006e733f7224 */ /* 0x080fe200078e023f */
[----:B------:R-:W-:Y:S01]  /*6b00*/  MOV R111, R181 ;  /* 0x000000b5006f7202 */ /* 0x000fe20000000f00 */
[-C--:B------:R-:W-:Y:S01]  /*6b10*/  IMAD R60, R113, R110.reuse, R60 ;  /* 0x0000006e713c7224 */ /* 0x080fe200078e023c */
[----:B------:R-:W-:Y:S01]  /*6b20*/  SHF.R.S32.HI R113, RZ, 0x18, R179 ;  /* 0x00000018ff717819 */ /* 0x000fe200000114b3 */
[-C--:B------:R-:W-:Y:S01]  /*6b30*/  IMAD R61, R112, R110.reuse, R61 ;  /* 0x0000006e703d7224 */ /* 0x080fe200078e023d */
[----:B------:R-:W-:Y:S01]  /*6b40*/  SHF.R.S32.HI R112, RZ, 0x18, R180 ;  /* 0x00000018ff707819 */ /* 0x000fe200000114b4 */
[-C--:B------:R-:W-:Y:S01]  /*6b50*/  IMAD R66, R117, R110.reuse, R66 ;  /* 0x0000006e75427224 */ /* 0x080fe200078e0242 */
[----:B------:R-:W-:Y:S01]  /*6b60*/  PRMT R151, R136, 0x8880, RZ ;  /* 0x0000888088977816 */ /* 0x000fe200000000ff */
[-C--:B------:R-:W-:Y:S01]  /*6b70*/  IMAD R67, R116, R110.reuse, R67 ;  /* 0x0000006e74437224 */ /* 0x080fe200078e0243 */
[----:B------:R-:W-:Y:S01]  /*6b80*/  SHF.L.U32 R150, R136, 0x10, RZ ;  /* 0x0000001088967819 */ /* 0x000fe200000006ff */
[-C--:B------:R-:W-:Y:S01]  /*6b90*/  IMAD R64, R111, R110.reuse, R64 ;  /* 0x0000006e6f407224 */ /* 0x080fe200078e0240 */
[----:B------:R-:W-:Y:S01]  /*6ba0*/  MOV R111, R205 ;  /* 0x000000cd006f7202 */ /* 0x000fe20000000f00 */
[-C--:B------:R-:W-:Y:S01]  /*6bb0*/  IMAD R65, R112, R110.reuse, R65 ;  /* 0x0000006e70417224 */ /* 0x080fe200078e0241 */
[----:B------:R-:W-:Y:S01]  /*6bc0*/  SHF.R.S32.HI R112, RZ, 0x18, R204 ;  /* 0x00000018ff707819 */ /* 0x000fe200000114cc */
[-C--:B------:R-:W-:Y:S01]  /*6bd0*/  IMAD R70, R113, R110.reuse, R70 ;  /* 0x0000006e71467224 */ /* 0x080fe200078e0246 */
[----:B------:R-:W-:Y:S01]  /*6be0*/  SHF.R.S32.HI R113, RZ, 0x18, R203 ;  /* 0x00000018ff717819 */ /* 0x000fe200000114cb */
[-C--:B------:R-:W-:Y:S01]  /*6bf0*/  IMAD R71, R118, R110.reuse, R71 ;  /* 0x0000006e76477224 */ /* 0x080fe200078e0247 */
[----:B------:R-:W-:Y:S01]  /*6c00*/  SHF.L.U32 R149, R136, 0x8, RZ ;  /* 0x0000000888957819 */ /* 0x000fe200000006ff */
[----:B------:R-:W-:Y:S01]  /*6c10*/  IMAD R68, R111, R110, R68 ;  /* 0x0000006e6f447224 */ /* 0x000fe200078e0244 */
        /* <DEDUP_REMOVED lines=15> */
[-C--:B------:R-:W-:Y:S01]  /*6d10*/  IMAD R76, R111, R110.reuse, R76 ;  /* 0x0000006e6f4c7224 */ /* 0x080fe200078e024c */
[----:B------:R-:W-:Y:S01]  /*6d20*/  SHF.L.U32 R146, R137, 0x8, RZ ;  /* 0x0000000889927819 */ /* 0x000fe200000006ff */
[-C--:B------:R-:W-:Y:S01]  /*6d30*/  IMAD R77, R112, R110.reuse, R77 ;  /* 0x0000006e704d7224 */ /* 0x080fe200078e024d */
[----:B------:R-:W-:Y:S01]  /*6d40*/  SHF.R.S32.HI R112, RZ, 0x18, R189 ;  /* 0x00000018ff707819 */ /* 0x000fe200000114bd */
[-C--:B------:R-:W-:Y:S01]  /*6d50*/  IMAD R82, R113, R110.reuse, R82 ;  /* 0x0000006e71527224 */ /* 0x080fe200078e0252 */
[----:B------:R-:W-:Y:S01]  /*6d60*/  SHF.R.S32.HI R113, RZ, 0x18, R188 ;  /* 0x00000018ff717819 */ /* 0x000fe200000114bc */
[----:B------:R-:W-:Y:S01]  /*6d70*/  IMAD.MOV.U32 R111, RZ, RZ, R191 ;  /* 0x000000ffff6f7224 */ /* 0x000fe200078e00bf */
[----:B------:R-:W-:Y:S01]  /*6d80*/  SHF.R.S32.HI R136, RZ, 0x18, R137 ;  /* 0x00000018ff887819 */ /* 0x000fe20000011489 */
[-C--:B------:R-:W-:Y:S01]  /*6d90*/  IMAD R83, R121, R110.reuse, R83 ;  /* 0x0000006e79537224 */ /* 0x080fe200078e0253 */
[----:B------:R-:W-:Y:S01]  /*6da0*/  PRMT R145, R138, 0x8880, RZ ;  /* 0x000088808a917816 */ /* 0x000fe200000000ff */
[----:B------:R-:W-:Y:S01]  /*6db0*/  IMAD R80, R111, R110, R80 ;  /* 0x0000006e6f507224 */ /* 0x000fe200078e0250 */
        /* <DEDUP_REMOVED lines=40> */
[----:B------:R-:W-:Y:S01]  /*7040*/  SHF.R.S32.HI R138, RZ, 0x18, R139 ;  /* 0x00000018ff8a7819 */ /* 0x000fe2000001148b */
[-C--:B------:R-:W-:Y:S01]  /*7050*/  IMAD R41, R112, R110.reuse, R41 ;  /* 0x0000006e70297224 */ /* 0x080fe200078e0229 */
[----:B------:R-:W-:Y:S01]  /*7060*/  SHF.R.S32.HI R112, RZ, 0x18, R186 ;  /* 0x00000018ff707819 */ /* 0x000fe200000114ba */
[----:B------:R-:W-:Y:S01]  /*7070*/  IMAD R42, R113, R110, R42 ;  /* 0x0000006e712a7224 */ /* 0x000fe200078e022a */
[----:B------:R-:W-:Y:S01]  /*7080*/  SHF.R.S32.HI R113, RZ, 0x18, R185 ;  /* 0x00000018ff717819 */ /* 0x000fe200000114b9 */
[----:B------:R-:W-:Y:S01]  /*7090*/  IMAD.MOV.U32 R111, RZ, RZ, R187 ;  /* 0x000000ffff6f7224 */ /* 0x000fe200078e00bb */
[----:B------:R-:W-:Y:S01]  /*70a0*/  I2IP.S8.S32.SAT R224, R59, R58, RZ ;  /* 0x0000003a3be07239 */ /* 0x000fe200000014ff */
[----:B------:R-:W-:Y:S01]  /*70b0*/  IMAD R43, R127, R110, R43 ;  /* 0x0000006e7f2b7224 */ /* 0x000fe200078e022b */
[----:B------:R-:W-:Y:S01]  /*70c0*/  I2IP.S8.S32.SAT R225, R63, R62, RZ ;  /* 0x0000003e3fe17239 */ /* 0x000fe200000014ff */
[-C--:B------:R-:W-:Y:S01]  /*70d0*/  IMAD R44, R111, R110.reuse, R44 ;  /* 0x0000006e6f2c7224 */ /* 0x080fe200078e022c */
[----:B------:R-:W-:Y:S01]  /*70e0*/  SHF.R.S32.HI R111, RZ, 0x18, R176 ;  /* 0x00000018ff6f7819 */ /* 0x000fe200000114b0 */
[----:B------:R-:W-:Y:S01]  /*70f0*/  IMAD R45, R112, R110, R45 ;  /* 0x0000006e702d7224 */ /* 0x000fe200078e022d */
[----:B------:R-:W-:Y:S01]  /*7100*/  I2IP.S8.S32.SAT R139, R43, R42, RZ ;  /* 0x0000002a2b8b7239 */ /* 0x000fe200000014ff */
[----:B------:R-:W-:Y:S01]  /*7110*/  IMAD R46, R113, R110, R46 ;  /* 0x0000006e712e7224 */ /* 0x000fe200078e022e */
[----:B------:R-:W-:Y:S01]  /*7120*/  MOV R43, R178 ;  /* 0x000000b2002b7202 */ /* 0x000fe20000000f00 */
[----:B------:R-:W-:Y:S01]  /*7130*/  IMAD R47, R128, R110, R47 ;  /* 0x0000006e802f7224 */ /* 0x000fe200078e022f */
[----:B------:R-:W-:Y:S01]  /*7140*/  SHF.R.S32.HI R42, RZ, 0x18, R177 ;  /* 0x00000018ff2a7819 */ /* 0x000fe200000114b1 */
[----:B------:R-:W-:Y:S01]  /*7150*/  IMAD R4, R106, R4, RZ ;  /* 0x000000046a047224 */ /* 0x000fe200078e02ff */
[----:B------:R-:W-:Y:S01]  /*7160*/  I2IP.S8.S32.SAT R128, R41, R40, R139 ;  /* 0x0000002829807239 */ /* 0x000fe2000000148b */
[----:B------:R-:W-:Y:S01]  /*7170*/  IMAD R48, R43, R110, R48 ;  /* 0x0000006e2b307224 */ /* 0x000fe200078e0230 */
[----:B------:R-:W-:Y:S01]  /*7180*/  MOV R41, R172 ;  /* 0x000000ac00297202 */ /* 0x000fe20000000f00 */
[-C--:B------:R-:W-:Y:S01]  /*7190*/  IMAD R49, R42, R110.reuse, R49 ;  /* 0x0000006e2a317224 */ /* 0x080fe200078e0231 */
[----:B------:R-:W-:Y:S01]  /*71a0*/  SHF.R.S32.HI R40, RZ, 0x18, R171 ;  /* 0x00000018ff287819 */ /* 0x000fe200000114ab */
[-C--:B------:R-:W-:Y:S01]  /*71b0*/  IMAD R50, R111, R110.reuse, R50 ;  /* 0x0000006e6f327224 */ /* 0x080fe200078e0232 */
[----:B------:R-:W-:Y:S01]  /*71c0*/  SHF.R.S32.HI R43, RZ, 0x18, R170 ;  /* 0x00000018ff2b7819 */ /* 0x000fe200000114aa */
[----:B------:R-:W-:Y:S01]  /*71d0*/  IMAD R51, R129, R110, R51 ;  /* 0x0000006e81337224 */ /* 0x000fe200078e0233 */
[----:B------:R-:W-:Y:S01]  /*71e0*/  I2IP.S8.S32.SAT R226, R67, R66, RZ ;  /* 0x0000004243e27239 */ /* 0x000fe200000014ff */
[----:B------:R-:W-:Y:S01]  /*71f0*/  IMAD R52, R41, R110, R52 ;  /* 0x0000006e29347224 */ /* 0x000fe200078e0234 */
[----:B------:R-:W-:Y:S01]  /*7200*/  MOV R41, R166 ;  /* 0x000000a600297202 */ /* 0x000fe20000000f00 */
[-C--:B------:R-:W-:Y:S01]  /*7210*/  IMAD R53, R40, R110.reuse, R53 ;  /* 0x0000006e28357224 */ /* 0x080fe200078e0235 */
[----:B------:R-:W-:Y:S01]  /*7220*/  SHF.R.S32.HI R40, RZ, 0x18, R165 ;  /* 0x00000018ff287819 */ /* 0x000fe200000114a5 */
[----:B------:R-:W-:Y:S01]  /*7230*/  IMAD R54, R43, R110, R54 ;  /* 0x0000006e2b367224 */ /* 0x000fe200078e0236 */
[----:B------:R-:W-:Y:S01]  /*7240*/  SHF.R.S32.HI R43, RZ, 0x18, R164 ;  /* 0x00000018ff2b7819 */ /* 0x000fe200000114a4 */
[----:B------:R-:W-:Y:S01]  /*7250*/  IMAD R5, R106, R5, RZ ;  /* 0x000000056a057224 */ /* 0x000fe200078e02ff */
[----:B------:R-:W-:Y:S01]  /*7260*/  I2IP.S8.S32.SAT R227, R71, R70, RZ ;  /* 0x0000004647e37239 */ /* 0x000fe200000014ff */
[----:B------:R-:W-:Y:S01]  /*7270*/  IMAD R55, R130, R110, R55 ;  /* 0x0000006e82377224 */ /* 0x000fe200078e0237 */
[----:B------:R-:W-:Y:S01]  /*7280*/  I2IP.S8.S32.SAT R224, R3, R0, R224 ;  /* 0x0000000003e07239 */ /* 0x000fe200000014e0 */
[C---:B------:R-:W-:Y:S01]  /*7290*/  IMAD R6, R106.reuse, R6, RZ ;  /* 0x000000066a067224 */ /* 0x040fe200078e02ff */
[----:B------:R-:W-:Y:S01]  /*72a0*/  I2IP.S8.S32.SAT R225, R57, R56, R225 ;  /* 0x0000003839e17239 */ /* 0x000fe200000014e1 */
[----:B------:R-:W-:Y:S01]  /*72b0*/  IMAD R4, R41, R110, R4 ;  /* 0x0000006e29047224 */ /* 0x000fe200078e0204 */
[----:B------:R-:W-:Y:S01]  /*72c0*/  MOV R41, R160 ;  /* 0x000000a000297202 */ /* 0x000fe20000000f00 */
[----:B------:R-:W-:Y:S01]  /*72d0*/  IMAD R7, R106, R7, RZ ;  /* 0x000000076a077224 */ /* 0x000fe200078e02ff */
[----:B------:R-:W-:Y:S01]  /*72e0*/  I2IP.S8.S32.SAT R226, R61, R60, R226 ;  /* 0x0000003c3de27239 */ /* 0x000fe200000014e2 */
[-C--:B------:R-:W-:Y:S01]  /*72f0*/  IMAD R5, R40, R110.reuse, R5 ;  /* 0x0000006e28057224 */ /* 0x080fe200078e0205 */
[----:B------:R-:W-:Y:S01]  /*7300*/  SHF.R.S32.HI R40, RZ, 0x18, R159 ;  /* 0x00000018ff287819 */ /* 0x000fe2000001149f */
[----:B------:R-:W-:Y:S01]  /*7310*/  IMAD R6, R43, R110, R6 ;  /* 0x0000006e2b067224 */ /* 0x000fe200078e0206 */
[----:B------:R-:W-:Y:S01]  /*7320*/  SHF.R.S32.HI R43, RZ, 0x18, R158 ;  /* 0x00000018ff2b7819 */ /* 0x000fe2000001149e */
[C---:B------:R-:W-:Y:S01]  /*7330*/  IMAD R8, R106.reuse, R8, RZ ;  /* 0x000000086a087224 */ /* 0x040fe200078e02ff */
[----:B------:R-:W-:Y:S01]  /*7340*/  I2IP.S8.S32.SAT R227, R65, R64, R227 ;  /* 0x0000004041e37239 */ /* 0x000fe200000014e3 */
[----:B------:R-:W-:Y:S01]  /*7350*/  IMAD R7, R131, R110, R7 ;  /* 0x0000006e83077224 */ /* 0x000fe200078e0207 */
[----:B------:R-:W-:Y:S01]  /*7360*/  I2IP.S8.S32.SAT R220, R75, R74, RZ ;  /* 0x0000004a4bdc7239 */ /* 0x000fe200000014ff */
[C---:B------:R-:W-:Y:S01]  /*7370*/  IMAD R9, R106.reuse, R9, RZ ;  /* 0x000000096a097224 */ /* 0x040fe200078e02ff */
[----:B------:R-:W-:Y:S01]  /*7380*/  I2IP.S8.S32.SAT R221, R79, R78, RZ ;  /* 0x0000004e4fdd7239 */ /* 0x000fe200000014ff */
[C---:B------:R-:W-:Y:S01]  /*7390*/  IMAD R10, R106.reuse, R10, RZ ;  /* 0x0000000a6a0a7224 */ /* 0x040fe200078e02ff */
[----:B------:R-:W-:Y:S01]  /*73a0*/  I2IP.S8.S32.SAT R42, R7, R6, RZ ;  /* 0x00000006072a7239 */ /* 0x000fe200000014ff */
[-C--:B------:R-:W-:Y:S01]  /*73b0*/  IMAD R8, R41, R110.reuse, R8 ;  /* 0x0000006e29087224 */ /* 0x080fe200078e0208 */
[----:B------:R-:W-:Y:S01]  /*73c0*/  MOV R7, R157 ;  /* 0x0000009d00077202 */ /* 0x000fe20000000f00 */
[----:B------:R-:W-:Y:S01]  /*73d0*/  IMAD R11, R106, R11, RZ ;  /* 0x0000000b6a0b7224 */ /* 0x000fe200078e02ff */
[----:B------:R-:W-:Y:S01]  /*73e0*/  SHF.R.S32.HI R6, RZ, 0x18, R156 ;  /* 0x00000018ff067819 */ /* 0x000fe2000001149c */
[----:B------:R-:W-:Y:S01]  /*73f0*/  IMAD R9, R40, R110, R9 ;  /* 0x0000006e28097224 */ /* 0x000fe200078e0209 */
[----:B------:R-:W-:Y:S01]  /*7400*/  SHF.R.S32.HI R41, RZ, 0x18, R155 ;  /* 0x00000018ff297819 */ /* 0x000fe2000001149b */
[C---:B------:R-:W-:Y:S01]  /*7410*/  IMAD R12, R106.reuse, R12, RZ ;  /* 0x0000000c6a0c7224 */ /* 0x040fe200078e02ff */
[----:B------:R-:W-:Y:S01]  /*7420*/  I2IP.S8.S32.SAT R40, R5, R4, R42 ;  /* 0x0000000405287239 */ /* 0x000fe2000000142a */
[----:B------:R-:W-:Y:S01]  /*7430*/  IMAD R10, R43, R110, R10 ;  /* 0x0000006e2b0a7224 */ /* 0x000fe200078e020a */
[----:B------:R-:W-:Y:S01]  /*7440*/  SHF.R.S32.HI R4, RZ, 0x18, R153 ;  /* 0x00000018ff047819 */ /* 0x000fe20000011499 */
[----:B------:R-:W-:Y:S01]  /*7450*/  IMAD R13, R106, R13, RZ ;  /* 0x0000000d6a0d7224 */ /* 0x000fe200078e02ff */
[----:B------:R-:W-:Y:S01]  /*7460*/  I2IP.S8.S32.SAT R222, R83, R82, RZ ;  /* 0x0000005253de7239 */ /* 0x000fe200000014ff */
[----:B------:R-:W-:Y:S01]  /*7470*/  IMAD R11, R132, R110, R11 ;  /* 0x0000006e840b7224 */ /* 0x000fe200078e020b */
[----:B------:R-:W-:Y:S01]  /*7480*/  I2IP.S8.S32.SAT R223, R87, R86, RZ ;  /* 0x0000005657df7239 */ /* 0x000fe200000014ff */
[C---:B------:R-:W-:Y:S01]  /*7490*/  IMAD R14, R106.reuse, R14, RZ ;  /* 0x0000000e6a0e7224 */ /* 0x040fe200078e02ff */
[----:B------:R-:W-:Y:S01]  /*74a0*/  I2IP.S8.S32.SAT R220, R69, R68, R220 ;  /* 0x0000004445dc7239 */ /* 0x000fe200000014dc */
[----:B------:R-:W-:Y:S01]  /*74b0*/  IMAD R12, R7, R110, R12 ;  /* 0x0000006e070c7224 */ /* 0x000fe200078e020c */
[----:B------:R-:W-:Y:S01]  /*74c0*/  SHF.R.S32.HI R7, RZ, 0x18, R152 ;  /* 0x00000018ff077819 */ /* 0x000fe20000011498 */
[----:B------:R-:W-:Y:S01]  /*74d0*/  IMAD R15, R106, R15, RZ ;  /* 0x0000000f6a0f7224 */ /* 0x000fe200078e02ff */
[----:B------:R-:W-:Y:S01]  /*74e0*/  I2IP.S8.S32.SAT R221, R73, R72, R221 ;  /* 0x0000004849dd7239 */ /* 0x000fe200000014dd */
[----:B------:R-:W-:Y:S01]  /*74f0*/  IMAD R13, R6, R110, R13 ;  /* 0x0000006e060d7224 */ /* 0x000fe200078e020d */
[----:B------:R-:W-:Y:S01]  /*7500*/  I2IP.S8.S32.SAT R222, R77, R76, R222 ;  /* 0x0000004c4dde7239 */ /* 0x000fe200000014de */
[C---:B------:R-:W-:Y:S01]  /*7510*/  IMAD R16, R106.reuse, R16, RZ ;  /* 0x000000106a107224 */ /* 0x040fe200078e02ff */
[----:B------:R-:W-:Y:S01]  /*7520*/  I2IP.S8.S32.SAT R223, R81, R80, R223 ;  /* 0x0000005051df7239 */ /* 0x000fe200000014df */
[----:B------:R-:W-:Y:S01]  /*7530*/  IMAD R14, R41, R110, R14 ;  /* 0x0000006e290e7224 */ /* 0x000fe200078e020e */
[----:B------:R-:W-:Y:S01]  /*7540*/  I2IP.S8.S32.SAT R10, R11, R10, RZ ;  /* 0x0000000a0b0a7239 */ /* 0x000fe200000014ff */
[----:B------:R-:W-:Y:S01]  /*7550*/  IMAD.MOV.U32 R5, RZ, RZ, R154 ;  /* 0x000000ffff057224 */ /* 0x000fe200078e009a */
[----:B------:R-:W-:Y:S01]  /*7560*/  I2IP.S8.S32.SAT R46, R47, R46, RZ ;  /* 0x0000002e2f2e7239 */ /* 0x000fe200000014ff */
[C---:B------:R-:W-:Y:S01]  /*7570*/  IMAD R17, R106.reuse, R17, RZ ;  /* 0x000000116a117224 */ /* 0x040fe200078e02ff */
[----:B------:R-:W-:Y:S01]  /*7580*/  I2IP.S8.S32.SAT R50, R51, R50, RZ ;  /* 0x0000003233327239 */ /* 0x000fe200000014ff */
[----:B------:R-:W-:Y:S01]  /*7590*/  IMAD R15, R133, R110, R15 ;  /* 0x0000006e850f7224 */ /* 0x000fe200078e020f */
[----:B------:R-:W-:Y:S01]  /*75a0*/  I2IP.S8.S32.SAT R54, R55, R54, RZ ;  /* 0x0000003637367239 */ /* 0x000fe200000014ff */
[C---:B------:R-:W-:Y:S01]  /*75b0*/  IMAD R18, R106.reuse, R18, RZ ;  /* 0x000000126a127224 */ /* 0x040fe200078e02ff */
[----:B------:R-:W-:Y:S01]  /*75c0*/  I2IP.S8.S32.SAT R41, R9, R8, R10 ;  /* 0x0000000809297239 */ /* 0x000fe2000000140a */
[----:B------:R-:W-:Y:S01]  /*75d0*/  IMAD R16, R5, R110, R16 ;  /* 0x0000006e05107224 */ /* 0x000fe200078e0210 */
[----:B------:R-:W-:Y:S01]  /*75e0*/  MOV R5, R151 ;  /* 0x0000009700057202 */ /* 0x000fe20000000f00 */
[----:B------:R-:W-:Y:S01]  /*75f0*/  IMAD R19, R106, R19, RZ ;  /* 0x000000136a137224 */ /* 0x000fe200078e02ff */
[----:B------:R-:W-:Y:S01]  /*7600*/  I2IP.S8.S32.SAT R129, R45, R44, R46 ;  /* 0x0000002c2d817239 */ /* 0x000fe2000000142e */
[----:B------:R-:W-:Y:S01]  /*7610*/  IMAD R17, R4, R110, R17 ;  /* 0x0000006e04117224 */ /* 0x000fe200078e0211 */
[----:B------:R-:W-:Y:S01]  /*7620*/  SHF.R.S32.HI R4, RZ, 0x18, R150 ;  /* 0x00000018ff047819 */ /* 0x000fe20000011496 */
[C---:B------:R-:W-:Y:S01]  /*7630*/  IMAD R20, R106.reuse, R20, RZ ;  /* 0x000000146a147224 */ /* 0x040fe200078e02ff */
[----:B------:R-:W-:Y:S01]  /*7640*/  I2IP.S8.S32.SAT R130, R49, R48, R50 ;  /* 0x0000003031827239 */ /* 0x000fe20000001432 */
[----:B------:R-:W-:Y:S01]  /*7650*/  IMAD R18, R7, R110, R18 ;  /* 0x0000006e07127224 */ /* 0x000fe200078e0212 */
[----:B------:R-:W-:Y:S01]  /*7660*/  SHF.R.S32.HI R7, RZ, 0x18, R149 ;  /* 0x00000018ff077819 */ /* 0x000fe20000011495 */
[----:B------:R-:W-:Y:S01]  /*7670*/  IMAD R21, R106, R21, RZ ;  /* 0x000000156a157224 */ /* 0x000fe200078e02ff */
[----:B------:R-:W-:Y:S01]  /*7680*/  I2IP.S8.S32.SAT R131, R53, R52, R54 ;  /* 0x0000003435837239 */ /* 0x000fe20000001436 */
[----:B------:R-:W-:Y:S01]  /*7690*/  IMAD R19, R134, R110, R19 ;  /* 0x0000006e86137224 */ /* 0x000fe200078e0213 */
[----:B------:R1:W-:Y:S01]  /*76a0*/  STS.128 [R236+UR43+0x3200], R224 ;  /* 0x003200e0ec007988 */ /* 0x0003e20008000c2b */
[----:B------:R-:W-:Y:S01]  /*76b0*/  SHF.R.S32.HI R9, RZ, 0x18, R140 ;  /* 0x00000018ff097819 */ /* 0x000fe2000001148c */
[C---:B------:R-:W-:Y:S01]  /*76c0*/  IMAD R22, R106.reuse, R22, RZ ;  /* 0x000000166a167224 */ /* 0x040fe200078e02ff */
[----:B------:R-:W-:Y:S01]  /*76d0*/  I2IP.S8.S32.SAT R14, R15, R14, RZ ;  /* 0x0000000e0f0e7239 */ /* 0x000fe200000014ff */
[----:B------:R-:W-:Y:S01]  /*76e0*/  IMAD R20, R5, R110, R20 ;  /* 0x0000006e05147224 */ /* 0x000fe200078e0214 */
[----:B------:R-:W-:Y:S01]  /*76f0*/  MOV R5, R148 ;  /* 0x0000009400057202 */ /* 0x000fe20000000f00 */
[----:B------:R-:W-:Y:S01]  /*7700*/  IMAD R23, R106, R23, RZ ;  /* 0x000000176a177224 */ /* 0x000fe200078e02ff */
[----:B------:R-:W-:Y:S01]  /*7710*/  I2IP.S8.S32.SAT R18, R19, R18, RZ ;  /* 0x0000001213127239 */ /* 0x000fe200000014ff */
[----:B------:R-:W-:Y:S01]  /*7720*/  IMAD R21, R4, R110, R21 ;  /* 0x0000006e04157224 */ /* 0x000fe200078e0215 */
[----:B------:R3:W-:Y:S01]  /*7730*/  STS.128 [R235+0x3200], R220 ;  /* 0x003200dceb007388 */ /* 0x0007e20000000c00 */
[----:B------:R-:W-:Y:S01]  /*7740*/  SHF.R.S32.HI R4, RZ, 0x18, R147 ;  /* 0x00000018ff047819 */ /* 0x000fe20000011493 */
[C---:B------:R-:W-:Y:S01]  /*7750*/  IMAD R24, R106.reuse, R24, RZ ;  /* 0x000000186a187224 */ /* 0x040fe200078e02ff */
[----:B------:R-:W-:Y:S01]  /*7760*/  I2IP.S8.S32.SAT R42, R13, R12, R14 ;  /* 0x0000000c0d2a7239 */ /* 0x000fe2000000140e */
[----:B------:R-:W-:Y:S01]  /*7770*/  IMAD R22, R7, R110, R22 ;  /* 0x0000006e07167224 */ /* 0x000fe200078e0216 */
[----:B------:R-:W-:Y:S01]  /*7780*/  SHF.R.S32.HI R7, RZ, 0x18, R146 ;  /* 0x00000018ff077819 */ /* 0x000fe20000011492 */
[C---:B------:R-:W-:Y:S01]  /*7790*/  IMAD R25, R106.reuse, R25, RZ ;  /* 0x000000196a197224 */ /* 0x040fe200078e02ff */
[----:B------:R-:W-:Y:S01]  /*77a0*/  I2IP.S8.S32.SAT R43, R17, R16, R18 ;  /* 0x00000010112b7239 */ /* 0x000fe20000001412 */
[-C--:B------:R-:W-:Y:S01]  /*77b0*/  IMAD R23, R135, R110.reuse, R23 ;  /* 0x0000006e87177224 */ /* 0x080fe200078e0217 */
[----:B------:R-:W-:Y:S01]  /*77c0*/  BSSY.RECONVERGENT B0, `(.L_x_105) ;  /* 0x0000050000007945 */ /* 0x000fe20003800200 */
[----:B------:R-:W-:Y:S01]  /*77d0*/  IMAD R24, R5, R110, R24 ;  /* 0x0000006e05187224 */ /* 0x000fe200078e0218 */
[----:B------:R-:W-:Y:S01]  /*77e0*/  MOV R5, R145 ;  /* 0x0000009100057202 */ /* 0x000fe20000000f00 */
[----:B------:R-:W-:Y:S01]  /*77f0*/  IMAD R26, R106, R26, RZ ;  /* 0x0000001a6a1a7224 */ /* 0x000fe200078e02ff */
[----:B------:R-:W-:Y:S01]  /*7800*/  I2IP.S8.S32.SAT R22, R23, R22, RZ ;  /* 0x0000001617167239 */ /* 0x000fe200000014ff */
[----:B------:R-:W-:Y:S01]  /*7810*/  IMAD R25, R4, R110, R25 ;  /* 0x0000006e04197224 */ /* 0x000fe200078e0219 */
[----:B------:R-:W-:Y:S01]  /*7820*/  SHF.R.S32.HI R4, RZ, 0x18, R144 ;  /* 0x00000018ff047819 */ /* 0x000fe20000011490 */
[C---:B------:R-:W-:Y:S01]  /*7830*/  IMAD R27, R106.reuse, R27, RZ ;  /* 0x0000001b6a1b7224 */ /* 0x040fe200078e02ff */
[----:B------:R-:W-:Y:S01]  /*7840*/  I2IP.S8.S32.SAT R20, R21, R20, R22 ;  /* 0x0000001415147239 */ /* 0x000fe20000001416 */
[----:B------:R-:W-:Y:S01]  /*7850*/  IMAD R28, R106, R28, RZ ;  /* 0x0000001c6a1c7224 */ /* 0x000fe200078e02ff */
[----:B------:R-:W-:Y:S01]  /*7860*/  IADD3 R109, PT, PT, R109, 0x1, RZ ;  /* 0x000000016d6d7810 */ /* 0x000fe20007ffe0ff */
[----:B------:R-:W-:Y:S01]  /*7870*/  IMAD R26, R7, R110, R26 ;  /* 0x0000006e071a7224 */ /* 0x000fe200078e021a */
[----:B------:R-:W-:Y:S01]  /*7880*/  MOV R7, R142 ;  /* 0x0000008e00077202 */ /* 0x000fe20000000f00 */
[----:B------:R-:W-:Y:S01]  /*7890*/  IMAD R27, R136, R110, R27 ;  /* 0x0000006e881b7224 */ /* 0x000fe200078e021b */
[----:B-1----:R-:W-:Y:S01]  /*78a0*/  I2IP.S8.S32.SAT R224, R89, R88, RZ ;  /* 0x0000005859e07239 */ /* 0x002fe200000014ff */
[----:B------:R-:W-:Y:S01]  /*78b0*/  IMAD R28, R5, R110, R28 ;  /* 0x0000006e051c7224 */ /* 0x000fe200078e021c */
[----:B------:R-:W-:Y:S01]  /*78c0*/  I2IP.S8.S32.SAT R225, R93, R92, RZ ;  /* 0x0000005c5de17239 */ /* 0x000fe200000014ff */
[C---:B------:R-:W-:Y:S01]  /*78d0*/  IMAD R29, R106.reuse, R29, RZ ;  /* 0x0000001d6a1d7224 */ /* 0x040fe200078e02ff */
[----:B------:R-:W-:Y:S01]  /*78e0*/  I2IP.S8.S32.SAT R226, R97, R96, RZ ;  /* 0x0000006061e27239 */ /* 0x000fe200000014ff */
[----:B------:R-:W-:Y:S01]  /*78f0*/  IMAD R30, R106, R30, RZ ;  /* 0x0000001e6a1e7224 */ /* 0x000fe200078e02ff */
[----:B------:R-:W-:Y:S01]  /*7900*/  I2IP.S8.S32.SAT R227, R39, R38, RZ ;  /* 0x0000002627e37239 */ /* 0x000fe200000014ff */
[----:B------:R-:W-:Y:S01]  /*7910*/  IMAD R29, R4, R110, R29 ;  /* 0x0000006e041d7224 */ /* 0x000fe200078e021d */
[----:B------:R-:W-:Y:S01]  /*7920*/  I2IP.S8.S32.SAT R224, R85, R84, R224 ;  /* 0x0000005455e07239 */ /* 0x000fe200000014e0 */
[C---:B------:R-:W-:Y:S01]  /*7930*/  IMAD R31, R106.reuse, R31, RZ ;  /* 0x0000001f6a1f7224 */ /* 0x040fe200078e02ff */
[----:B------:R-:W-:Y:S01]  /*7940*/  I2IP.S8.S32.SAT R225, R91, R90, R225 ;  /* 0x0000005a5be17239 */ /* 0x000fe200000014e1 */
[C---:B------:R-:W-:Y:S01]  /*7950*/  IMAD R32, R106.reuse, R32, RZ ;  /* 0x000000206a207224 */ /* 0x040fe200078e02ff */
[----:B------:R-:W-:Y:S01]  /*7960*/  I2IP.S8.S32.SAT R226, R95, R94, R226 ;  /* 0x0000005e5fe27239 */ /* 0x000fe200000014e2 */
[C---:B------:R-:W-:Y:S01]  /*7970*/  IMAD R33, R106.reuse, R33, RZ ;  /* 0x000000216a217224 */ /* 0x040fe200078e02ff */
[----:B------:R-:W-:Y:S01]  /*7980*/  I2IP.S8.S32.SAT R227, R37, R36, R227 ;  /* 0x0000002425e37239 */ /* 0x000fe200000014e3 */
[C---:B------:R-:W-:Y:S01]  /*7990*/  IMAD R34, R106.reuse, R34, RZ ;  /* 0x000000226a227224 */ /* 0x040fe200078e02ff */
[----:B------:R-:W-:Y:S01]  /*79a0*/  SHF.R.S32.HI R5, RZ, 0x18, R143 ;  /* 0x00000018ff057819 */ /* 0x000fe2000001148f */
[----:B------:R-:W-:Y:S01]  /*79b0*/  IMAD R35, R106, R35, RZ ;  /* 0x000000236a237224 */ /* 0x000fe200078e02ff */
[----:B------:R-:W-:Y:S01]  /*79c0*/  SHF.R.S32.HI R4, RZ, 0x18, R141 ;  /* 0x00000018ff047819 */ /* 0x000fe2000001148d */
[----:B------:R3:W-:Y:S02]  /*79d0*/  STS.128 [R236+UR43+0x4200], R224 ;  /* 0x004200e0ec007988 */ /* 0x0007e40008000c2b */
[-C--:B------:R-:W-:Y:S02]  /*79e0*/  IMAD R30, R5, R110.reuse, R30 ;  /* 0x0000006e051e7224 */ /* 0x080fe400078e021e */
[-C--:B------:R-:W-:Y:S02]  /*79f0*/  IMAD R31, R137, R110.reuse, R31 ;  /* 0x0000006e891f7224 */ /* 0x080fe400078e021f */
[-C--:B------:R-:W-:Y:S02]  /*7a00*/  IMAD R32, R7, R110.reuse, R32 ;  /* 0x0000006e07207224 */ /* 0x080fe400078e0220 */
[----:B------:R3:W-:Y:S01]  /*7a10*/  STS.128 [R235+0x4200], R128 ;  /* 0x00420080eb007388 */ /* 0x0007e20000000c00 */
[----:B------:R-:W-:Y:S01]  /*7a20*/  IMAD R33, R4, R110, R33 ;  /* 0x0000006e04217224 */ /* 0x000fe200078e0221 */
[----:B------:R-:W-:Y:S01]  /*7a30*/  I2IP.S8.S32.SAT R4, R27, R26, RZ ;  /* 0x0000001a1b047239 */ /* 0x000fe200000014ff */
[----:B------:R-:W-:Y:S01]  /*7a40*/  IMAD R34, R9, R110, R34 ;  /* 0x0000006e09227224 */ /* 0x000fe200078e0222 */
[----:B------:R-:W-:Y:S01]  /*7a50*/  I2IP.S8.S32.SAT R5, R31, R30, RZ ;  /* 0x0000001e1f057239 */ /* 0x000fe200000014ff */
[----:B------:R-:W-:Y:S01]  /*7a60*/  IMAD R35, R138, R110, R35 ;  /* 0x0000006e8a237224 */ /* 0x000fe200078e0223 */
[----:B------:R-:W-:Y:S02]  /*7a70*/  I2IP.S8.S32.SAT R21, R25, R24, R4 ;  /* 0x0000001819157239 */ /* 0x000fe40000001404 */
[----:B------:R3:W-:Y:S01]  /*7a80*/  STS.128 [R236+UR43+0x5200], R40 ;  /* 0x00520028ec007988 */ /* 0x0007e20008000c2b */
[----:B------:R-:W-:Y:S02]  /*7a90*/  I2IP.S8.S32.SAT R22, R29, R28, R5 ;  /* 0x0000001c1d167239 */ /* 0x000fe40000001405 */
[----:B------:R-:W-:Y:S04]  /*7aa0*/  I2IP.S8.S32.SAT R6, R35, R34, RZ ;  /* 0x0000002223067239 */ /* 0x000fe800000014ff */
[----:B------:R-:W-:Y:S05]  /*7ab0*/  I2IP.S8.S32.SAT R23, R33, R32, R6 ;  /* 0x0000002021177239 */ /* 0x000fea0000001406 */
[----:B------:R3:W-:Y:S01]  /*7ac0*/  STS.128 [R235+0x5200], R20 ;  /* 0x00520014eb007388 */ /* 0x0007e20000000c00 */
[----:B------:R-:W-:Y:S01]  /*7ad0*/  @!PT LDS RZ, [RZ] ;  /* 0x00000000fffff984 */ /* 0x000fe20000000800 */
[----:B------:R-:W-:Y:S01]  /*7ae0*/  @!PT LDS RZ, [RZ] ;  /* 0x00000000fffff984 */ /* 0x000fe20000000800 */
[----:B------:R-:W-:Y:S01]  /*7af0*/  @!PT LDS RZ, [RZ] ;  /* 0x00000000fffff984 */ /* 0x000fe20000000800 */
[----:B------:R-:W-:Y:S01]  /*7b00*/  @!PT LDS RZ, [RZ] ;  /* 0x00000000fffff984 */ /* 0x000fe20000000800 */
[----:B------:R1:W-:Y:S07]  /*7b10*/  MEMBAR.ALL.CTA ;  /* 0x0000000000007992 */ /* 0x0003ee0000008000 */
[----:B-1----:R-:W1:Y:S02]  /*7b20*/  FENCE.VIEW.ASYNC.S ;  /* 0x00000000000073c6 */ /* 0x002e640000000000 */
[----:B-1----:R-:W-:Y:S06]  /*7b30*/  BAR.SYNC.DEFER_BLOCKING 0x1, 0x80 ;  /* 0x0042000000007b1d */ /* 0x002fec0000010000 */
[----:B------:R-:W-:Y:S05]  /*7b40*/  @P0 BRA `(.L_x_106) ;  /* 0x00000000005c0947 */ /* 0x000fea0003800000 */
[----:B------:R-:W-:Y:S01]  /*7b50*/  UIADD3 UR4, UPT, UPT, UR43, 0x3200, URZ ;  /* 0x000032002b047890 */ /* 0x000fe2000fffe0ff */
[----:B------:R-:W-:Y:S01]  /*7b60*/  R2UR UR13, R219 ;  /* 0x00000000db0d72ca */ /* 0x000fe200000e0000 */
[----:B------:R-:W-:Y:S01]  /*7b70*/  UIADD3 UR16, UP0, UPT, UR46, 0x680, URZ ;  /* 0x000006802e107890 */ /* 0x000fe2000ff1e0ff */
[----:B------:R-:W-:Y:S01]  /*7b80*/  R2UR UR14, R229 ;  /* 0x00000000e50e72ca */ /* 0x000fe200000e0000 */
[----:B------:R-:W-:Y:S01]  /*7b90*/  UMOV UR15, UR36 ;  /* 0x00000024000f7c82 */ /* 0x000fe20008000000 */
[----:B------:R-:W-:Y:S01]  /*7ba0*/  UIADD3 UR8, UPT, UPT, UR43, 0x4200, URZ ;  /* 0x000042002b087890 */ /* 0x000fe2000fffe0ff */
[----:B------:R-:W-:Y:S01]  /*7bb0*/  IMAD.U32 R242, RZ, RZ, UR4 ;  /* 0x00000004fff27e24 */ /* 0x000fe2000f8e00ff */
[----:B------:R-:W-:Y:S01]  /*7bc0*/  UIADD3.X UR17, UPT, UPT, URZ, UR47, URZ, UP0, !UPT ;  /* 0x0000002fff117290 */ /* 0x000fe200087fe4ff */
[----:B------:R-:W-:Y:S01]  /*7bd0*/  UMOV UR11, UR36 ;  /* 0x00000024000b7c82 */ /* 0x000fe20008000000 */
[----:B------:R-:W-:Y:S02]  /*7be0*/  UIADD3 UR4, UPT, UPT, UR43, 0x5200, URZ ;  /* 0x000052002b047890 */ /* 0x000fe4000fffe0ff */
[----:B------:R-:W-:Y:S01]  /*7bf0*/  R2UR UR12, R242 ;  /* 0x00000000f20c72ca */ /* 0x000fe200000e0000 */
[----:B------:R-:W-:Y:S02]  /*7c00*/  UMOV UR7, UR36 ;  /* 0x0000002400077c82 */ /* 0x000fe40008000000 */
[----:B------:R-:W-:Y:S02]  /*7c10*/  UIMAD UR13, UR13, 0x60, URZ ;  /* 0x000000600d0d78a4 */ /* 0x000fe4000f8e02ff */
[----:B------:R-:W-:Y:S02]  /*7c20*/  USHF.L.U32 UR14, UR14, 0x7, URZ ;  /* 0x000000070e0e7899 */ /* 0x000fe400080006ff */
[----:B------:R-:W-:Y:S02]  /*7c30*/  UIADD3 UR9, UPT, UPT, UR13, 0x20, URZ ;  /* 0x000000200d097890 */ /* 0x000fe4000fffe0ff */
[----:B------:R-:W-:Y:S03]  /*7c40*/  UIADD3 UR5, UPT, UPT, UR13, 0x40, URZ ;  /* 0x000000400d057890 */ /* 0x000fe6000fffe0ff */
[----:B------:R-:W-:Y:S01]  /*7c50*/  UMOV UR10, UR14 ;  /* 0x0000000e000a7c82 */ /* 0x000fe20008000000 */
[----:B------:R-:W-:Y:S01]  /*7c60*/  UMOV UR6, UR14 ;  /* 0x0000000e00067c82 */ /* 0x000fe20008000000 */
[----:B------:R1:W-:Y:S02]  /*7c70*/  UTMASTG.3D [UR12], [UR16] ;  /* 0x0000000c100073b5 */ /* 0x0003e40008010000 */
[----:B------:R1:W-:Y:S02]  /*7c80*/  UTMASTG.3D [UR8], [UR16] ;  /* 0x00000008100073b5 */ /* 0x0003e40008010000 */
[----:B------:R1:W-:Y:S01]  /*7c90*/  UTMASTG.3D [UR4], [UR16] ;  /* 0x00000004100073b5 */ /* 0x0003e20008010000 */
[----:B------:R0:W-:Y:S01]  /*7ca0*/  UTMACMDFLUSH ;  /* 0x00000000000079b7 */ /* 0x0001e20000000000 */
[----:B-1----:R-:W-:Y:S04]  /*7cb0*/  DEPBAR.LE SB0, 0x0 ;  /* 0x000080000000791a */ /* 0x002fe80000000000 */
.L_x_106:
[----:B------:R-:W-:Y:S05]  /*7cc0*/  BSYNC.RECONVERGENT B0 ;  /* 0x0000000000007941 */ /* 0x000fea0003800200 */
.L_x_105:
[----:B------:R-:W-:Y:S01]  /*7cd0*/  BAR.SYNC.DEFER_BLOCKING 0x1, 0x80 ;  /* 0x0042000000007b1d */ /* 0x000fe20000010000 */
[----:B------:R-:W-:Y:S01]  /*7ce0*/  ISETP.NE.AND P2, PT, R243, RZ, PT ;  /* 0x000000fff300720c */ /* 0x000fe20003f45270 */
[----:B------:R-:W-:Y:S01]  /*7cf0*/  IMAD.IADD R219, R105, 0x1, R218 ;  /* 0x0000000169db7824 */ /* 0x000fe200078e02da */
[----:B------:R-:W-:Y:S01]  /*7d00*/  ISETP.NE.AND P0, PT, R244, 0x2, PT ;  /* 0x00000002f400780c */ /* 0x000fe20003f05270 */
[----:B------:R-:W-:Y:S01]  /*7d10*/  IMAD.IADD R229, R107, 0x1, R228 ;  /* 0x000000016be57824 */ /* 0x000fe200078e02e4 */
[----:B------:R-:W-:Y:S02]  /*7d20*/  ISETP.NE.AND P1, PT, R109, 0x4, PT ;  /* 0x000000046d00780c */ /* 0x000fe40003f25270 */
[----:B------:R-:W-:Y:S02]  /*7d30*/  SEL R3, RZ, 0x1, P0 ;  /* 0x00000001ff037807 */ /* 0x000fe40000000000 */
[----:B------:R-:W-:Y:S02]  /*7d40*/  SEL R0, RZ, 0x1, P1 ;  /* 0x00000001ff007807 */ /* 0x000fe40000800000 */
[----:B------:R-:W-:Y:S02]  /*7d50*/  LOP3.LUT R240, R240, R3, RZ, 0x3c, !PT ;  /* 0x00000003f0f07212 */ /* 0x000fe400078e3cff */
[----:B------:R-:W-:Y:S02]  /*7d60*/  LOP3.LUT R241, R241, R0, RZ, 0x3c, !PT ;  /* 0x00000000f1f17212 */ /* 0x000fe400078e3cff */
[----:B------:R-:W-:Y:S02]  /*7d70*/  @P2 R2UR UR36, R238 ;  /* 0x00000000ee2422ca */ /* 0x000fe400000e0000 */
[----:B------:R-:W-:Y:S02]  /*7d80*/  SEL R244, R244, RZ, P0 ;  /* 0x000000fff4f47207 */ /* 0x000fe40000000000 */
[----:B------:R-:W-:Y:S01]  /*7d90*/  SEL R109, R109, RZ, P1 ;  /* 0x000000ff6d6d7207 */ /* 0x000fe20000800000 */
[----:B------:R-:W-:Y:S10]  /*7da0*/  @P2 BRA `(.L_x_107) ;  /* 0xffffffd000042947 */ /* 0x000ff4000383ffff */
[----:B------:R-:W-:Y:S05]  /*7db0*/  EXIT ;  /* 0x000000000000794d */ /* 0x000fea0003800000 */
.L_x_20:
[----:B--2---:R2:W1:Y:S02]  /*7dc0*/  SYNCS.PHASECHK.TRANS64.TRYWAIT P0, [R3+URZ+0x170], R2 ;  /* 0x00017002030075a7 */ /* 0x00446400080011ff */
[----:B-1----:R-:W-:Y:S05]  /*7dd0*/  @!P0 NANOSLEEP.SYNCS 0x989680 ;  /* 0x009896800000895d */ /* 0x002fea0003900000 */
[----:B------:R-:W1:Y:S02]  /*7de0*/  @!P0 SYNCS.PHASECHK.TRANS64 P0, [R3+URZ+0x170], R2 ;  /* 0x00017002030085a7 */ /* 0x000e6400080010ff */
[----:B-1----:R-:W-:Y:S05]  /*7df0*/  @!P0 BRA `(.L_x_20) ;  /* 0xfffffffc00f08947 */ /* 0x002fea000383ffff */
[----:B------:R-:W-:Y:S05]  /*7e00*/  BRA `(.L_x_108) ;  /* 0xffffff98003c7947 */ /* 0x000fea000383ffff */
.L_x_23:
[----:B-1----:R-:W-:Y:S07]  /*7e10*/  MOV R2, UR33 ;  /* 0x0000002100027c02 */ /* 0x002fee0008000f00 */
.L_x_109:
[----:B-1----:R1:W2:Y:S02]  /*7e20*/  SYNCS.PHASECHK.TRANS64.TRYWAIT P0, [R2+URZ+0x70], R5 ;  /* 0x00007005020075a7 */ /* 0x0022a400080011ff */
[----:B--2---:R-:W-:Y:S05]  /*7e30*/  @!P0 NANOSLEEP.SYNCS 0x989680 ;  /* 0x009896800000895d */ /* 0x004fea0003900000 */
[----:B------:R-:W2:Y:S02]  /*7e40*/  @!P0 SYNCS.PHASECHK.TRANS64 P0, [R2+URZ+0x70], R5 ;  /* 0x00007005020085a7 */ /* 0x000ea400080010ff */
[----:B--2---:R-:W-:Y:S05]  /*7e50*/  @!P0 BRA `(.L_x_109) ;  /* 0xfffffffc00f08947 */ /* 0x004fea000383ffff */
[----:B------:R-:W-:Y:S05]  /*7e60*/  BRA `(.L_x_22) ;  /* 0xffffff98008c7947 */ /* 0x000fea000383ffff */
.L_x_29:
[----:B-1----:R-:W-:Y:S07]  /*7e70*/  MOV R2, UR17 ;  /* 0x0000001100027c02 */ /* 0x002fee0008000f00 */
.L_x_110:
[----:B-1----:R1:W2:Y:S02]  /*7e80*/  SYNCS.PHASECHK.TRANS64.TRYWAIT P0, [R2+URZ+0x70], R5 ;  /* 0x00007005020075a7 */ /* 0x0022a400080011ff */
[----:B--2---:R-:W-:Y:S05]  /*7e90*/  @!P0 NANOSLEEP.SYNCS 0x989680 ;  /* 0x009896800000895d */ /* 0x004fea0003900000 */
[----:B------:R-:W2:Y:S02]  /*7ea0*/  @!P0 SYNCS.PHASECHK.TRANS64 P0, [R2+URZ+0x70], R5 ;  /* 0x00007005020085a7 */ /* 0x000ea400080010ff */
[----:B--2---:R-:W-:Y:S05]  /*7eb0*/  @!P0 BRA `(.L_x_110) ;  /* 0xfffffffc00f08947 */ /* 0x004fea000383ffff */
[----:B------:R-:W-:Y:S05]  /*7ec0*/  BRA `(.L_x_28) ;  /* 0xffffff9c00347947 */ /* 0x000fea000383ffff */
.L_x_33:
[----:B-1----:R1:W2:Y:S02]  /*7ed0*/  SYNCS.PHASECHK.TRANS64.TRYWAIT P0, [R2+URZ+0x100], R3 ;  /* 0x00010003020075a7 */ /* 0x0022a400080011ff */
[----:B--2---:R-:W-:Y:S05]  /*7ee0*/  @!P0 NANOSLEEP.SYNCS 0x989680 ;  /* 0x009896800000895d */ /* 0x004fea0003900000 */
[----:B------:R-:W2:Y:S02]  /*7ef0*/  @!P0 SYNCS.PHASECHK.TRANS64 P0, [R2+URZ+0x100], R3 ;  /* 0x00010003020085a7 */ /* 0x000ea400080010ff */
[----:B--2---:R-:W-:Y:S05]  /*7f00*/  @!P0 BRA `(.L_x_33) ;  /* 0xfffffffc00f08947 */ /* 0x004fea000383ffff */
[----:B------:R-:W-:Y:S05]  /*7f10*/  BRA `(.L_x_111) ;  /* 0xffffff9c00c47947 */ /* 0x000fea000383ffff */
.L_x_37:
[----:B----4-:R-:W-:-:S07]  /*7f20*/  MOV R0, UR5 ;  /* 0x0000000500007c02 */ /* 0x010fce0008000f00 */
.L_x_112:
[----:B-1----:R1:W2:Y:S02]  /*7f30*/  SYNCS.PHASECHK.TRANS64.TRYWAIT P0, [R0+URZ], R3 ;  /* 0x00000003000075a7 */ /* 0x0022a400080011ff */
[----:B--2---:R-:W-:Y:S05]  /*7f40*/  @!P0 NANOSLEEP.SYNCS 0x989680 ;  /* 0x009896800000895d */ /* 0x004fea0003900000 */
[----:B------:R-:W2:Y:S02]  /*7f50*/  @!P0 SYNCS.PHASECHK.TRANS64 P0, [R0+URZ], R3 ;  /* 0x00000003000085a7 */ /* 0x000ea400080010ff */
[----:B--2---:R-:W-:Y:S05]  /*7f60*/  @!P0 BRA `(.L_x_112) ;  /* 0xfffffffc00f08947 */ /* 0x004fea000383ffff */
[----:B------:R-:W-:Y:S05]  /*7f70*/  BRA `(.L_x_113) ;  /* 0xffffffa400347947 */ /* 0x000fea000383ffff */
.L_x_38:
[----:B----4-:R-:W-:-:S07]  /*7f80*/  MOV R0, UR5 ;  /* 0x0000000500007c02 */ /* 0x010fce0008000f00 */
.L_x_114:
[----:B-1----:R1:W2:Y:S02]  /*7f90*/  SYNCS.PHASECHK.TRANS64.TRYWAIT P0, [R0+URZ], R3 ;  /* 0x00000003000075a7 */ /* 0x0022a400080011ff */
[----:B--2---:R-:W-:Y:S05]  /*7fa0*/  @!P0 NANOSLEEP.SYNCS 0x989680 ;  /* 0x009896800000895d */ /* 0x004fea0003900000 */
[----:B------:R-:W2:Y:S02]  /*7fb0*/  @!P0 SYNCS.PHASECHK.TRANS64 P0, [R0+URZ], R3 ;  /* 0x00000003000085a7 */ /* 0x000ea400080010ff */
[----:B--2---:R-:W-:Y:S05]  /*7fc0*/  @!P0 BRA `(.L_x_114) ;  /* 0xfffffffc00f08947 */ /* 0x004fea000383ffff */
[----:B------:R-:W-:Y:S05]  /*7fd0*/  BRA `(.L_x_115) ;  /* 0xffffffa400407947 */ /* 0x000fea000383ffff */
.L_x_39:
[----:B----4-:R-:W-:-:S07]  /*7fe0*/  MOV R0, UR5 ;  /* 0x0000000500007c02 */ /* 0x010fce0008000f00 */
.L_x_116:
[----:B-1----:R1:W2:Y:S02]  /*7ff0*/  SYNCS.PHASECHK.TRANS64.TRYWAIT P0, [R0+URZ], R3 ;  /* 0x00000003000075a7 */ /* 0x0022a400080011ff */
[----:B--2---:R-:W-:Y:S05]  /*8000*/  @!P0 NANOSLEEP.SYNCS 0x989680 ;  /* 0x009896800000895d */ /* 0x004fea0003900000 */
[----:B------:R-:W2:Y:S02]  /*8010*/  @!P0 SYNCS.PHASECHK.TRANS64 P0, [R0+URZ], R3 ;  /* 0x00000003000085a7 */ /* 0x000ea400080010ff */
[----:B--2---:R-:W-:Y:S05]  /*8020*/  @!P0 BRA `(.L_x_116) ;  /* 0xfffffffc00f08947 */ /* 0x004fea000383ffff */
[----:B------:R-:W-:Y:S05]  /*8030*/  BRA `(.L_x_117) ;  /* 0xffffffa4004c7947 */ /* 0x000fea000383ffff */
.L_x_40:
[----:B----4-:R-:W-:-:S07]  /*8040*/  MOV R0, UR5 ;  /* 0x0000000500007c02 */ /* 0x010fce0008000f00 */
.L_x_118:
[----:B-1----:R1:W2:Y:S02]  /*8050*/  SYNCS.PHASECHK.TRANS64.TRYWAIT P0, [R0+URZ], R3 ;  /* 0x00000003000075a7 */ /* 0x0022a400080011ff */
[----:B--2---:R-:W-:Y:S05]  /*8060*/  @!P0 NANOSLEEP.SYNCS 0x989680 ;  /* 0x009896800000895d */ /* 0x004fea0003900000 */
[----:B------:R-:W2:Y:S02]  /*8070*/  @!P0 SYNCS.PHASECHK.TRANS64 P0, [R0+URZ], R3 ;  /* 0x00000003000085a7 */ /* 0x000ea400080010ff */
[----:B--2---:R-:W-:Y:S05]  /*8080*/  @!P0 BRA `(.L_x_118) ;  /* 0xfffffffc00f08947 */ /* 0x004fea000383ffff */
[----:B------:R-:W-:Y:S05]  /*8090*/  BRA `(.L_x_119) ;  /* 0xffffffa400587947 */ /* 0x000fea000383ffff */
.L_x_41:
[----:B----4-:R-:W-:-:S07]  /*80a0*/  MOV R0, UR5 ;  /* 0x0000000500007c02 */ /* 0x010fce0008000f00 */
.L_x_120:
[----:B-1----:R1:W2:Y:S02]  /*80b0*/  SYNCS.PHASECHK.TRANS64.TRYWAIT P0, [R0+URZ], R3 ;  /* 0x00000003000075a7 */ /* 0x0022a400080011ff */
[----:B--2---:R-:W-:Y:S05]  /*80c0*/  @!P0 NANOSLEEP.SYNCS 0x989680 ;  /* 0x009896800000895d */ /* 0x004fea0003900000 */
[----:B------:R-:W2:Y:S02]  /*80d0*/  @!P0 SYNCS.PHASECHK.TRANS64 P0, [R0+URZ], R3 ;  /* 0x00000003000085a7 */ /* 0x000ea400080010ff */
[----:B--2---:R-:W-:Y:S05]  /*80e0*/  @!P0 BRA `(.L_x_120) ;  /* 0xfffffffc00f08947 */ /* 0x004fea000383ffff */
[----:B------:R-:W-:Y:S05]  /*80f0*/  BRA `(.L_x_121) ;  /* 0xffffffa400647947 */ /* 0x000fea000383ffff */
.L_x_42:
[----:B----4-:R-:W-:-:S07]  /*8100*/  MOV R0, UR5 ;  /* 0x0000000500007c02 */ /* 0x010fce0008000f00 */
.L_x_122:
[----:B-1----:R1:W2:Y:S02]  /*8110*/  SYNCS.PHASECHK.TRANS64.TRYWAIT P0, [R0+URZ], R3 ;  /* 0x00000003000075a7 */ /* 0x0022a400080011ff */
[----:B--2---:R-:W-:Y:S05]  /*8120*/  @!P0 NANOSLEEP.SYNCS 0x989680 ;  /* 0x009896800000895d */ /* 0x004fea0003900000 */
[----:B------:R-:W2:Y:S02]  /*8130*/  @!P0 SYNCS.PHASECHK.TRANS64 P0, [R0+URZ], R3 ;  /* 0x00000003000085a7 */ /* 0x000ea400080010ff */
[----:B--2---:R-:W-:Y:S05]  /*8140*/  @!P0 BRA `(.L_x_122) ;  /* 0xfffffffc00f08947 */ /* 0x004fea000383ffff */
[----:B------:R-:W-:Y:S05]  /*8150*/  BRA `(.L_x_123) ;  /* 0xffffffa400707947 */ /* 0x000fea000383ffff */
.L_x_43:
[----:B----4-:R-:W-:-:S07]  /*8160*/  MOV R0, UR5 ;  /* 0x0000000500007c02 */ /* 0x010fce0008000f00 */
.L_x_124:
[----:B-1----:R1:W2:Y:S02]  /*8170*/  SYNCS.PHASECHK.TRANS64.TRYWAIT P0, [R0+URZ], R3 ;  /* 0x00000003000075a7 */ /* 0x0022a400080011ff */
[----:B--2---:R-:W-:Y:S05]  /*8180*/  @!P0 NANOSLEEP.SYNCS 0x989680 ;  /* 0x009896800000895d */ /* 0x004fea0003900000 */
[----:B------:R-:W2:Y:S02]  /*8190*/  @!P0 SYNCS.PHASECHK.TRANS64 P0, [R0+URZ], R3 ;  /* 0x00000003000085a7 */ /* 0x000ea400080010ff */
[----:B--2---:R-:W-:Y:S05]  /*81a0*/  @!P0 BRA `(.L_x_124) ;  /* 0xfffffffc00f08947 */ /* 0x004fea000383ffff */
[----:B------:R-:W-:Y:S05]  /*81b0*/  BRA `(.L_x_125) ;  /* 0xffffffa4007c7947 */ /* 0x000fea000383ffff */
.L_x_44:
[----:B----4-:R-:W-:-:S07]  /*81c0*/  MOV R0, UR5 ;  /* 0x0000000500007c02 */ /* 0x010fce0008000f00 */
.L_x_126:
[----:B-1----:R1:W2:Y:S02]  /*81d0*/  SYNCS.PHASECHK.TRANS64.TRYWAIT P0, [R0+URZ], R3 ;  /* 0x00000003000075a7 */ /* 0x0022a400080011ff */
[----:B--2---:R-:W-:Y:S05]  /*81e0*/  @!P0 NANOSLEEP.SYNCS 0x989680 ;  /* 0x009896800000895d */ /* 0x004fea0003900000 */
[----:B------:R-:W2:Y:S02]  /*81f0*/  @!P0 SYNCS.PHASECHK.TRANS64 P0, [R0+URZ], R3 ;  /* 0x00000003000085a7 */ /* 0x000ea400080010ff */
[----:B--2---:R-:W-:Y:S05]  /*8200*/  @!P0 BRA `(.L_x_126) ;  /* 0xfffffffc00f08947 */ /* 0x004fea000383ffff */
[----:B------:R-:W-:Y:S05]  /*8210*/  BRA `(.L_x_127) ;  /* 0xffffffa400887947 */ /* 0x000fea000383ffff */
.L_x_45:
[----:B----4-:R-:W-:-:S07]  /*8220*/  MOV R0, UR5 ;  /* 0x0000000500007c02 */ /* 0x010fce0008000f00 */
.L_x_128:
[----:B-1----:R1:W2:Y:S02]  /*8230*/  SYNCS.PHASECHK.TRANS64.TRYWAIT P0, [R0+URZ], R3 ;  /* 0x00000003000075a7 */ /* 0x0022a400080011ff */
[----:B--2---:R-:W-:Y:S05]  /*8240*/  @!P0 NANOSLEEP.SYNCS 0x989680 ;  /* 0x009896800000895d */ /* 0x004fea0003900000 */
[----:B------:R-:W2:Y:S02]  /*8250*/  @!P0 SYNCS.PHASECHK.TRANS64 P0, [R0+URZ], R3 ;  /* 0x00000003000085a7 */ /* 0x000ea400080010ff */
[----:B--2---:R-:W-:Y:S05]  /*8260*/  @!P0 BRA `(.L_x_128) ;  /* 0xfffffffc00f08947 */ /* 0x004fea000383ffff */
[----:B------:R-:W-:Y:S05]  /*8270*/  BRA `(.L_x_129) ;  /* 0xffffffa400947947 */ /* 0x000fea000383ffff */
.L_x_46:
[----:B----4-:R-:W-:-:S07]  /*8280*/  MOV R0, UR5 ;  /* 0x0000000500007c02 */ /* 0x010fce0008000f00 */
.L_x_130:
[----:B-1----:R1:W2:Y:S02]  /*8290*/  SYNCS.PHASECHK.TRANS64.TRYWAIT P0, [R0+URZ], R3 ;  /* 0x00000003000075a7 */ /* 0x0022a400080011ff */
[----:B--2---:R-:W-:Y:S05]  /*82a0*/  @!P0 NANOSLEEP.SYNCS 0x989680 ;  /* 0x009896800000895d */ /* 0x004fea0003900000 */
[----:B------:R-:W2:Y:S02]  /*82b0*/  @!P0 SYNCS.PHASECHK.TRANS64 P0, [R0+URZ], R3 ;  /* 0x00000003000085a7 */ /* 0x000ea400080010ff */
[----:B--2---:R-:W-:Y:S05]  /*82c0*/  @!P0 BRA `(.L_x_130) ;  /* 0xfffffffc00f08947 */ /* 0x004fea000383ffff */
[----:B------:R-:W-:Y:S05]  /*82d0*/  BRA `(.L_x_131) ;  /* 0xffffffa400a07947 */ /* 0x000fea000383ffff */
.L_x_47:
[----:B----4-:R-:W-:-:S07]  /*82e0*/  MOV R0, UR5 ;  /* 0x0000000500007c02 */ /* 0x010fce0008000f00 */
.L_x_132:
[----:B-1----:R1:W2:Y:S02]  /*82f0*/  SYNCS.PHASECHK.TRANS64.TRYWAIT P0, [R0+URZ], R3 ;  /* 0x00000003000075a7 */ /* 0x0022a400080011ff */
[----:B--2---:R-:W-:Y:S05]  /*8300*/  @!P0 NANOSLEEP.SYNCS 0x989680 ;  /* 0x009896800000895d */ /* 0x004fea0003900000 */
[----:B------:R-:W2:Y:S02]  /*8310*/  @!P0 SYNCS.PHASECHK.TRANS64 P0, [R0+URZ], R3 ;  /* 0x00000003000085a7 */ /* 0x000ea400080010ff */
[----:B--2---:R-:W-:Y:S05]  /*8320*/  @!P0 BRA `(.L_x_132) ;  /* 0xfffffffc00f08947 */ /* 0x004fea000383ffff */
[----:B------:R-:W-:Y:S05]  /*8330*/  BRA `(.L_x_133) ;  /* 0xffffffa400ac7947 */ /* 0x000fea000383ffff */
.L_x_48:
[----:B----4-:R-:W-:-:S07]  /*8340*/  MOV R0, UR5 ;  /* 0x0000000500007c02 */ /* 0x010fce0008000f00 */
.L_x_134:
[----:B-1----:R1:W2:Y:S02]  /*8350*/  SYNCS.PHASECHK.TRANS64.TRYWAIT P0, [R0+URZ], R3 ;  /* 0x00000003000075a7 */ /* 0x0022a400080011ff */
[----:B--2---:R-:W-:Y:S05]  /*8360*/  @!P0 NANOSLEEP.SYNCS 0x989680 ;  /* 0x009896800000895d */ /* 0x004fea0003900000 */
[----:B------:R-:W2:Y:S02]  /*8370*/  @!P0 SYNCS.PHASECHK.TRANS64 P0, [R0+URZ], R3 ;  /* 0x00000003000085a7 */ /* 0x000ea400080010ff */
[----:B--2---:R-:W-:Y:S05]  /*8380*/  @!P0 BRA `(.L_x_134) ;  /* 0xfffffffc00f08947 */ /* 0x004fea000383ffff */
[----:B------:R-:W-:Y:S05]  /*8390*/  BRA `(.L_x_135) ;  /* 0xffffffa400b87947 */ /* 0x000fea000383ffff */
.L_x_49:
[----:B----4-:R-:W-:-:S07]  /*83a0*/  MOV R0, UR5 ;  /* 0x0000000500007c02 */ /* 0x010fce0008000f00 */
.L_x_136:
[----:B-1----:R1:W2:Y:S02]  /*83b0*/  SYNCS.PHASECHK.TRANS64.TRYWAIT P0, [R0+URZ], R3 ;  /* 0x00000003000075a7 */ /* 0x0022a400080011ff */
[----:B--2---:R-:W-:Y:S05]  /*83c0*/  @!P0 NANOSLEEP.SYNCS 0x989680 ;  /* 0x009896800000895d */ /* 0x004fea0003900000 */
[----:B------:R-:W2:Y:S02]  /*83d0*/  @!P0 SYNCS.PHASECHK.TRANS64 P0, [R0+URZ], R3 ;  /* 0x00000003000085a7 */ /* 0x000ea400080010ff */
[----:B--2---:R-:W-:Y:S05]  /*83e0*/  @!P0 BRA `(.L_x_136) ;  /* 0xfffffffc00f08947 */ /* 0x004fea000383ffff */
[----:B------:R-:W-:Y:S05]  /*83f0*/  BRA `(.L_x_137) ;  /* 0xffffffa400c47947 */ /* 0x000fea000383ffff */
.L_x_52:
[----:B-1----:R1:W2:Y:S02]  /*8400*/  SYNCS.PHASECHK.TRANS64.TRYWAIT P0, [R0+URZ+0x160], R5 ;  /* 0x00016005000075a7 */ /* 0x0022a400080011ff */
[----:B--2---:R-:W-:Y:S05]  /*8410*/  @!P0 NANOSLEEP.SYNCS 0x989680 ;  /* 0x009896800000895d */ /* 0x004fea0003900000 */
[----:B------:R-:W2:Y:S02]  /*8420*/  @!P0 SYNCS.PHASECHK.TRANS64 P0, [R0+URZ+0x160], R5 ;  /* 0x00016005000085a7 */ /* 0x000ea400080010ff */
[----:B--2---:R-:W-:Y:S05]  /*8430*/  @!P0 BRA `(.L_x_52) ;  /* 0xfffffffc00f08947 */ /* 0x004fea000383ffff */
[----:B------:R-:W-:Y:S05]  /*8440*/  BRA `(.L_x_138) ;  /* 0xffffffa800207947 */ /* 0x000fea000383ffff */
.L_x_53:
[----:B------:R-:W-:-:S07]  /*8450*/  MOV R0, UR5 ;  /* 0x0000000500007c02 */ /* 0x000fce0008000f00 */
.L_x_139:
[----:B-1----:R1:W2:Y:S02]  /*8460*/  SYNCS.PHASECHK.TRANS64.TRYWAIT P0, [R0+URZ+0x110], R5 ;  /* 0x00011005000075a7 */ /* 0x0022a400080011ff */
[----:B--2---:R-:W-:Y:S05]  /*8470*/  @!P0 NANOSLEEP.SYNCS 0x989680 ;  /* 0x009896800000895d */ /* 0x004fea0003900000 */
[----:B------:R-:W2:Y:S02]  /*8480*/  @!P0 SYNCS.PHASECHK.TRANS64 P0, [R0+URZ+0x110], R5 ;  /* 0x00011005000085a7 */ /* 0x000ea400080010ff */
[----:B--2---:R-:W-:Y:S05]  /*8490*/  @!P0 BRA `(.L_x_139) ;  /* 0xfffffffc00f08947 */ /* 0x004fea000383ffff */
[----:B------:R-:W-:Y:S05]  /*84a0*/  BRA `(.L_x_140) ;  /* 0xffffffa800307947 */ /* 0x000fea000383ffff */
.L_x_54:
[----:B-1----:R1:W2:Y:S02]  /*84b0*/  SYNCS.PHASECHK.TRANS64.TRYWAIT P1, [R0+URZ+0x100], R5 ;  /* 0x00010005000075a7 */ /* 0x0022a400080211ff */
[----:B--2---:R-:W-:Y:S05]  /*84c0*/  @!P1 NANOSLEEP.SYNCS 0x989680 ;  /* 0x009896800000995d */ /* 0x004fea0003900000 */
[----:B------:R-:W2:Y:S02]  /*84d0*/  @!P1 SYNCS.PHASECHK.TRANS64 P1, [R0+URZ+0x100], R5 ;  /* 0x00010005000095a7 */ /* 0x000ea400080210ff */
[----:B--2---:R-:W-:Y:S05]  /*84e0*/  @!P1 BRA `(.L_x_54) ;  /* 0xfffffffc00f09947 */ /* 0x004fea000383ffff */
[----:B------:R-:W-:Y:S05]  /*84f0*/  BRA `(.L_x_141) ;  /* 0xffffffa800607947 */ /* 0x000fea000383ffff */
.L_x_57:
[----:B------:R-:W-:-:S07]  /*8500*/  MOV R0, UR5 ;  /* 0x0000000500007c02 */ /* 0x000fce0008000f00 */
.L_x_142:
[----:B-1----:R1:W2:Y:S02]  /*8510*/  SYNCS.PHASECHK.TRANS64.TRYWAIT P0, [R0+URZ+0x110], R3 ;  /* 0x00011003000075a7 */ /* 0x0022a400080011ff */
[----:B--2---:R-:W-:Y:S05]  /*8520*/  @!P0 NANOSLEEP.SYNCS 0x989680 ;  /* 0x009896800000895d */ /* 0x004fea0003900000 */
[----:B------:R-:W2:Y:S02]  /*8530*/  @!P0 SYNCS.PHASECHK.TRANS64 P0, [R0+URZ+0x110], R3 ;  /* 0x00011003000085a7 */ /* 0x000ea400080010ff */
[----:B--2---:R-:W-:Y:S05]  /*8540*/  @!P0 BRA `(.L_x_142) ;  /* 0xfffffffc00f08947 */ /* 0x004fea000383ffff */
[----:B------:R-:W-:Y:S05]  /*8550*/  BRA `(.L_x_56) ;  /* 0xffffffa800b47947 */ /* 0x000fea000383ffff */
.L_x_64:
[----:B-1----:R1:W2:Y:S02]  /*8560*/  SYNCS.PHASECHK.TRANS64.TRYWAIT P1, [R0+URZ+0x100], R5 ;  /* 0x00010005000075a7 */ /* 0x0022a400080211ff */
[----:B--2---:R-:W-:Y:S05]  /*8570*/  @!P1 NANOSLEEP.SYNCS 0x989680 ;  /* 0x009896800000995d */ /* 0x004fea0003900000 */
[----:B------:R-:W2:Y:S02]  /*8580*/  @!P1 SYNCS.PHASECHK.TRANS64 P1, [R0+URZ+0x100], R5 ;  /* 0x00010005000095a7 */ /* 0x000ea400080210ff */
[----:B--2---:R-:W-:Y:S05]  /*8590*/  @!P1 BRA `(.L_x_64) ;  /* 0xfffffffc00f09947 */ /* 0x004fea000383ffff */
[----:B------:R-:W-:Y:S05]  /*85a0*/  BRA `(.L_x_143) ;  /* 0xffffffb000147947 */ /* 0x000fea000383ffff */
.L_x_65:
[----:B------:R-:W-:-:S07]  /*85b0*/  MOV R3, UR14 ;  /* 0x0000000e00037c02 */ /* 0x000fce0008000f00 */
.L_x_144:
[----:B-1----:R1:W2:Y:S02]  /*85c0*/  SYNCS.PHASECHK.TRANS64.TRYWAIT P0, [R3+URZ+0x140], R0 ;  /* 0x00014000030075a7 */ /* 0x0022a400080011ff */
[----:B--2---:R-:W-:Y:S05]  /*85d0*/  @!P0 NANOSLEEP.SYNCS 0x989680 ;  /* 0x009896800000895d */ /* 0x004fea0003900000 */
[----:B------:R-:W2:Y:S02]  /*85e0*/  @!P0 SYNCS.PHASECHK.TRANS64 P0, [R3+URZ+0x140], R0 ;  /* 0x00014000030085a7 */ /* 0x000ea400080010ff */
[----:B--2---:R-:W-:Y:S05]  /*85f0*/  @!P0 BRA `(.L_x_144) ;  /* 0xfffffffc00f08947 */ /* 0x004fea000383ffff */
[----:B------:R-:W-:Y:S05]  /*8600*/  BRA `(.L_x_145) ;  /* 0xffffffb0004c7947 */ /* 0x000fea000383ffff */
.L_x_68:
[----:B------:R-:W-:Y:S07]  /*8610*/  MOV R0, UR7 ;  /* 0x0000000700007c02 */ /* 0x000fee0008000f00 */
.L_x_146:
[----:B-1----:R1:W2:Y:S02]  /*8620*/  SYNCS.PHASECHK.TRANS64.TRYWAIT P0, [R0+URZ], R3 ;  /* 0x00000003000075a7 */ /* 0x0022a400080011ff */
[----:B--2---:R-:W-:Y:S05]  /*8630*/  @!P0 NANOSLEEP.SYNCS 0x989680 ;  /* 0x009896800000895d */ /* 0x004fea0003900000 */
[----:B------:R-:W2:Y:S02]  /*8640*/  @!P0 SYNCS.PHASECHK.TRANS64 P0, [R0+URZ], R3 ;  /* 0x00000003000085a7 */ /* 0x000ea400080010ff */
[----:B--2---:R-:W-:Y:S05]  /*8650*/  @!P0 BRA `(.L_x_146) ;  /* 0xfffffffc00f08947 */ /* 0x004fea000383ffff */
[----:B------:R-:W-:Y:S05]  /*8660*/  BRA `(.L_x_67) ;  /* 0xffffffb000687947 */ /* 0x000fea000383ffff */
.L_x_71:
[----:B------:R-:W-:-:S07]  /*8670*/  MOV R0, UR5 ;  /* 0x0000000500007c02 */ /* 0x000fce0008000f00 */
.L_x_147:
[----:B--2---:R2:W3:Y:S02]  /*8680*/  SYNCS.PHASECHK.TRANS64.TRYWAIT P0, [R0+URZ], R3 ;  /* 0x00000003000075a7 */ /* 0x0044e400080011ff */
[----:B---3--:R-:W-:Y:S05]  /*8690*/  @!P0 NANOSLEEP.SYNCS 0x989680 ;  /* 0x009896800000895d */ /* 0x008fea0003900000 */
[----:B------:R-:W3:Y:S02]  /*86a0*/  @!P0 SYNCS.PHASECHK.TRANS64 P0, [R0+URZ], R3 ;  /* 0x00000003000085a7 */ /* 0x000ee400080010ff */
[----:B---3--:R-:W-:Y:S05]  /*86b0*/  @!P0 BRA `(.L_x_147) ;  /* 0xfffffffc00f08947 */ /* 0x008fea000383ffff */
[----:B------:R-:W-:Y:S05]  /*86c0*/  BRA `(.L_x_148) ;  /* 0xffffffb4001c7947 */ /* 0x000fea000383ffff */
.L_x_72:
[----:B------:R-:W-:-:S07]  /*86d0*/  MOV R0, UR5 ;  /* 0x0000000500007c02 */ /* 0x000fce0008000f00 */
.L_x_149:
[----:B--2---:R2:W3:Y:S02]  /*86e0*/  SYNCS.PHASECHK.TRANS64.TRYWAIT P0, [R0+URZ], R3 ;  /* 0x00000003000075a7 */ /* 0x0044e400080011ff */
[----:B---3--:R-:W-:Y:S05]  /*86f0*/  @!P0 NANOSLEEP.SYNCS 0x989680 ;  /* 0x009896800000895d */ /* 0x008fea0003900000 */
[----:B------:R-:W3:Y:S02]  /*8700*/  @!P0 SYNCS.PHASECHK.TRANS64 P0, [R0+URZ], R3 ;  /* 0x00000003000085a7 */ /* 0x000ee400080010ff */
[----:B---3--:R-:W-:Y:S05]  /*8710*/  @!P0 BRA `(.L_x_149) ;  /* 0xfffffffc00f08947 */ /* 0x008fea000383ffff */
[----:B------:R-:W-:Y:S05]  /*8720*/  BRA `(.L_x_150) ;  /* 0xffffffb400287947 */ /* 0x000fea000383ffff */
.L_x_73:
[----:B------:R-:W-:-:S07]  /*8730*/  MOV R0, UR5 ;  /* 0x0000000500007c02 */ /* 0x000fce0008000f00 */
.L_x_151:
[----:B--2---:R2:W3:Y:S02]  /*8740*/  SYNCS.PHASECHK.TRANS64.TRYWAIT P0, [R0+URZ], R3 ;  /* 0x00000003000075a7 */ /* 0x0044e400080011ff */
[----:B---3--:R-:W-:Y:S05]  /*8750*/  @!P0 NANOSLEEP.SYNCS 0x989680 ;  /* 0x009896800000895d */ /* 0x008fea0003900000 */
[----:B------:R-:W3:Y:S02]  /*8760*/  @!P0 SYNCS.PHASECHK.TRANS64 P0, [R0+URZ], R3 ;  /* 0x00000003000085a7 */ /* 0x000ee400080010ff */
[----:B---3--:R-:W-:Y:S05]  /*8770*/  @!P0 BRA `(.L_x_151) ;  /* 0xfffffffc00f08947 */ /* 0x008fea000383ffff */
[----:B------:R-:W-:Y:S05]  /*8780*/  BRA `(.L_x_152) ;  /* 0xffffffb400347947 */ /* 0x000fea000383ffff */
.L_x_74:
[----:B------:R-:W-:-:S07]  /*8790*/  MOV R0, UR6 ;  /* 0x0000000600007c02 */ /* 0x000fce0008000f00 */
.L_x_153:
[----:B--2---:R2:W3:Y:S02]  /*87a0*/  SYNCS.PHASECHK.TRANS64.TRYWAIT P0, [R0+URZ], R3 ;  /* 0x00000003000075a7 */ /* 0x0044e400080011ff */
[----:B---3--:R-:W-:Y:S05]  /*87b0*/  @!P0 NANOSLEEP.SYNCS 0x989680 ;  /* 0x009896800000895d */ /* 0x008fea0003900000 */
[----:B------:R-:W3:Y:S02]  /*87c0*/  @!P0 SYNCS.PHASECHK.TRANS64 P0, [R0+URZ], R3 ;  /* 0x00000003000085a7 */ /* 0x000ee400080010ff */
[----:B---3--:R-:W-:Y:S05]  /*87d0*/  @!P0 BRA `(.L_x_153) ;  /* 0xfffffffc00f08947 */ /* 0x008fea000383ffff */
[----:B------:R-:W-:Y:S05]  /*87e0*/  BRA `(.L_x_154) ;  /* 0xffffffb400407947 */ /* 0x000fea000383ffff */
.L_x_79:
[----:B--2---:R2:W3:Y:S02]  /*87f0*/  SYNCS.PHASECHK.TRANS64.TRYWAIT P0, [R0+URZ+0x100], R3 ;  /* 0x00010003000075a7 */ /* 0x0044e400080011ff */
[----:B---3--:R-:W-:Y:S05]  /*8800*/  @!P0 NANOSLEEP.SYNCS 0x989680 ;  /* 0x009896800000895d */ /* 0x008fea0003900000 */
[----:B------:R-:W3:Y:S02]  /*8810*/  @!P0 SYNCS.PHASECHK.TRANS64 P0, [R0+URZ+0x100], R3 ;  /* 0x00010003000085a7 */ /* 0x000ee400080010ff */
[----:B---3--:R-:W-:Y:S05]  /*8820*/  @!P0 BRA `(.L_x_79) ;  /* 0xfffffffc00f08947 */ /* 0x008fea000383ffff */
[----:B------:R-:W-:Y:S05]  /*8830*/  BRA `(.L_x_155) ;  /* 0xffffffb8003c7947 */ /* 0x000fea000383ffff */
.L_x_82:
[----:B------:R-:W-:Y:S07]  /*8840*/  MOV R0, UR7 ;  /* 0x0000000700007c02 */ /* 0x000fee0008000f00 */
.L_x_156:
[----:B--2---:R2:W3:Y:S02]  /*8850*/  SYNCS.PHASECHK.TRANS64.TRYWAIT P0, [R0+URZ+0xf8], R3 ;  /* 0x0000f803000075a7 */ /* 0x0044e400080011ff */
[----:B---3--:R-:W-:Y:S05]  /*8860*/  @!P0 NANOSLEEP.SYNCS 0x989680 ;  /* 0x009896800000895d */ /* 0x008fea0003900000 */
[----:B------:R-:W3:Y:S02]  /*8870*/  @!P0 SYNCS.PHASECHK.TRANS64 P0, [R0+URZ+0xf8], R3 ;  /* 0x0000f803000085a7 */ /* 0x000ee400080010ff */
[----:B---3--:R-:W-:Y:S05]  /*8880*/  @!P0 BRA `(.L_x_156) ;  /* 0xfffffffc00f08947 */ /* 0x008fea000383ffff */
[----:B------:R-:W-:Y:S05]  /*8890*/  BRA `(.L_x_81) ;  /* 0xffffffbc00287947 */ /* 0x000fea000383ffff */
.L_x_85:
[----:B------:R-:W-:Y:S07]  /*88a0*/  MOV R3, UR7 ;  /* 0x0000000700037c02 */ /* 0x000fee0008000f00 */
.L_x_157:
[----:B-1----:R1:W2:Y:S02]  /*88b0*/  SYNCS.PHASECHK.TRANS64.TRYWAIT P2, [R3+URZ+0xe8], R26 ;  /* 0x0000e81a030075a7 */ /* 0x0022a400080411ff */
[----:B--2---:R-:W-:Y:S05]  /*88c0*/  @!P2 NANOSLEEP.SYNCS 0x989680 ;  /* 0x009896800000a95d */ /* 0x004fea0003900000 */
[----:B------:R-:W2:Y:S02]  /*88d0*/  @!P2 SYNCS.PHASECHK.TRANS64 P2, [R3+URZ+0xe8], R26 ;  /* 0x0000e81a0300a5a7 */ /* 0x000ea400080410ff */
[----:B--2---:R-:W-:Y:S05]  /*88e0*/  @!P2 BRA `(.L_x_157) ;  /* 0xfffffffc00f0a947 */ /* 0x004fea000383ffff */
[----:B------:R-:W-:Y:S05]  /*88f0*/  BRA `(.L_x_158) ;  /* 0xffffffbc00bc7947 */ /* 0x000fea000383ffff */
.L_x_88:
[----:B--2---:R2:W4:Y:S02]  /*8900*/  SYNCS.PHASECHK.TRANS64.TRYWAIT P0, [R0+URZ+0x100], R3 ;  /* 0x00010003000075a7 */ /* 0x00452400080011ff */
[----:B----4-:R-:W-:Y:S05]  /*8910*/  @!P0 NANOSLEEP.SYNCS 0x989680 ;  /* 0x009896800000895d */ /* 0x010fea0003900000 */
[----:B------:R-:W4:Y:S02]  /*8920*/  @!P0 SYNCS.PHASECHK.TRANS64 P0, [R0+URZ+0x100], R3 ;  /* 0x00010003000085a7 */ /* 0x000f2400080010ff */
[----:B----4-:R-:W-:Y:S05]  /*8930*/  @!P0 BRA `(.L_x_88) ;  /* 0xfffffffc00f08947 */ /* 0x010fea000383ffff */
[----:B------:R-:W-:Y:S05]  /*8940*/  BRA `(.L_x_159) ;  /* 0xffffffc400307947 */ /* 0x000fea000383ffff */
.L_x_99:
[----:B-1----:R-:W-:Y:S04]  /*8950*/  MOV R0, UR43 ;  /* 0x0000002b00007c02 */ /* 0x002fe80008000f00 */
[----:B------:R1:W2:Y:S03]  /*8960*/  SYNCS.PHASECHK.TRANS64.TRYWAIT P1, [R0+URZ+0xe0], R5 ;  /* 0x0000e005000075a7 */ /* 0x0002a600080211ff */
[----:B--2---:R-:W-:Y:S05]  /*8970*/  @!P1 NANOSLEEP.SYNCS 0x989680 ;  /* 0x009896800000995d */ /* 0x004fea0003900000 */
[----:B------:R-:W2:Y:S02]  /*8980*/  @!P1 SYNCS.PHASECHK.TRANS64 P1, [R0+URZ+0xe0], R5 ;  /* 0x0000e005000095a7 */ /* 0x000ea400080210ff */
[----:B--2---:R-:W-:Y:S05]  /*8990*/  @!P1 BRA `(.L_x_99) ;  /* 0xfffffffc00ec9947 */ /* 0x004fea000383ffff */
[----:B------:R-:W-:Y:S05]  /*89a0*/  BRA `(.L_x_98) ;  /* 0xffffffd000487947 */ /* 0x000fea000383ffff */
.L_x_101:
[----:B------:R1:W1:Y:S02]  /*89b0*/  SYNCS.PHASECHK.TRANS64.TRYWAIT P1, [R22+URZ+0x120], R3 ;  /* 0x00012003160075a7 */ /* 0x00026400080211ff */
[----:B-1----:R-:W-:Y:S05]  /*89c0*/  @!P1 NANOSLEEP.SYNCS 0x989680 ;  /* 0x009896800000995d */ /* 0x002fea0003900000 */
[----:B------:R-:W1:Y:S02]  /*89d0*/  @!P1 SYNCS.PHASECHK.TRANS64 P1, [R22+URZ+0x120], R3 ;  /* 0x00012003160095a7 */ /* 0x000e6400080210ff */
[----:B-1----:R-:W-:Y:S05]  /*89e0*/  @!P1 BRA `(.L_x_101) ;  /* 0xfffffffc00f09947 */ /* 0x002fea000383ffff */
[----:B------:R-:W-:Y:S05]  /*89f0*/  BRA `(.L_x_100) ;  /* 0xffffffd000987947 */ /* 0x000fea000383ffff */
        .weak           $__internal_0_$__cuda_sm10x_tcgen05_guardrail_trap_col_being_dealloced_not_returned_by_alloc
        .type           $__internal_0_$__cuda_sm10x_tcgen05_guardrail_trap_col_being_dealloced_not_returned_by_alloc,@function
        .size           $__internal_0_$__cuda_sm10x_tcgen05_guardrail_trap_col_being_dealloced_not_returned_by_alloc,($__internal_1_$__cuda_sm10x_tcgen05_guardrail_trap_phase_invalid_during_alloc - $__internal_0_$__cuda_sm10x_tcgen05_guardrail_trap_col_being_dealloced_not_returned_by_alloc)
$__internal_0_$__cuda_sm10x_tcgen05_guardrail_trap_col_being_dealloced_not_returned_by_alloc:
[----:B------:R-:W-:Y:S05]  /*8a00*/  BPT.TRAP 0x1 ;  /* 0x000000040000795c */ /* 0x000fea0000300000 */
[----:B------:R-:W-:-:S04]  /*8a10*/  HFMA2 R3, -RZ, RZ, 0, 0 ;  /* 0x00000000ff037431 */ /* 0x000fc800000001ff */
[----:B------:R-:W-:Y:S05]  /*8a20*/  RET.REL.NODEC R2 `(_ZN7cutlass13device_kernelINS_4gemm6kernel13GemmUniversalIN4cute5tupleIJiiiiEEENS1_10collective13CollectiveMmaINS1_35MainloopSm100TmaUmmaWarpSpecializedILi14ELi2ELi4ENS5_IJNS4_1CILi1EEESB_SB_EEEEENS5_IJNSA_ILi128EEENSA_ILi96EEENSA_ILi64EEEEEEaNS5_IJlSB_lEEEaSI_NS4_8TiledMMAINS4_8MMA_AtomIJNS4_15SM100_MMA_S8_SSIaaiLi128ELi96ELNS4_4UMMA5MajorE0ELSN_0ELNSM_8SaturateE0EEEEEENS4_6LayoutISC_NS5_IJNSA_ILi0EEESS_SS_EEEEENS5_IJNS4_10UnderscoreESV_SV_EEEEENS4_13SM90_TMA_LOADENS4_14ComposedLayoutINS4_7SwizzleILi2ELi4ELi3EEENS4_18smem_ptr_flag_bitsILi8EEENSR_INS5_IJNSA_ILi8EEESG_EEENS5_IJSG_SB_EEEEEEEvNS4_8identityESY_S18_vS19_EENS_8epilogue10collective18CollectiveEpilogueINS1B_23Sm100TmaWarpSpecializedILi1ELi1ELi96ELb0ELb0EEEJSH_NS5_IJNSR_ISE_SB_EENSR_ISF_SB_EEEEEaSI_aSI_NS1B_6fusion15FusionCallbacksIS1F_NS1J_17LinearCombinationIaiaiLNS_15FloatRoundStyleE2EEESH_S1I_JEEENS4_5SM1004TMEM4LOAD26SM100_TMEM_LOAD_32dp32b32xESY_NSZ_INS10_ILi1ELi4ELi3EEES13_NSR_INS5_IJS14_NSA_ILi32EEEEEENS5_IJS1U_SB_EEEEEEENS4_39AutoVectorizingCopyWithAssumedAlignmentILi128EEENS4_14SM90_TMA_STOREES1Y_S20_S20_EEEvvEEEEvNT_6ParamsE) ;  /* 0xffffff7402747950 */ /* 0x000fea0003c3ffff */
        .weak           $__internal_1_$__cuda_sm10x_tcgen05_guardrail_trap_phase_invalid_during_alloc
        .type           $__internal_1_$__cuda_sm10x_tcgen05_guardrail_trap_phase_invalid_during_alloc,@function
        .size           $__internal_1_$__cuda_sm10x_tcgen05_guardrail_trap_phase_invalid_during_alloc,($__internal_2_$__cuda_sm10x_tcgen05_guardrail_trap_unallocated_columns_being_dealloced - $__internal_1_$__cuda_sm10x_tcgen05_guardrail_trap_phase_invalid_during_alloc)
$__internal_1_$__cuda_sm10x_tcgen05_guardrail_trap_phase_invalid_during_alloc:
[----:B------:R-:W-:Y:S05]  /*8a30*/  BPT.TRAP 0x1 ;  /* 0x000000040000795c */ /* 0x000fea0000300000 */
[----:B------:R-:W-:-:S04]  /*8a40*/  MOV R3, 0x0 ;  /* 0x0000000000037802 */ /* 0x000fc80000000f00 */
[----:B------:R-:W-:Y:S05]  /*8a50*/  RET.REL.NODEC R2 `(_ZN7cutlass13device_kernelINS_4gemm6kernel13GemmUniversalIN4cute5tupleIJiiiiEEENS1_10collective13CollectiveMmaINS1_35MainloopSm100TmaUmmaWarpSpecializedILi14ELi2ELi4ENS5_IJNS4_1CILi1EEESB_SB_EEEEENS5_IJNSA_ILi128EEENSA_ILi96EEENSA_ILi64EEEEEEaNS5_IJlSB_lEEEaSI_NS4_8TiledMMAINS4_8MMA_AtomIJNS4_15SM100_MMA_S8_SSIaaiLi128ELi96ELNS4_4UMMA5MajorE0ELSN_0ELNSM_8SaturateE0EEEEEENS4_6LayoutISC_NS5_IJNSA_ILi0EEESS_SS_EEEEENS5_IJNS4_10UnderscoreESV_SV_EEEEENS4_13SM90_TMA_LOADENS4_14ComposedLayoutINS4_7SwizzleILi2ELi4ELi3EEENS4_18smem_ptr_flag_bitsILi8EEENSR_INS5_IJNSA_ILi8EEESG_EEENS5_IJSG_SB_EEEEEEEvNS4_8identityESY_S18_vS19_EENS_8epilogue10collective18CollectiveEpilogueINS1B_23Sm100TmaWarpSpecializedILi1ELi1ELi96ELb0ELb0EEEJSH_NS5_IJNSR_ISE_SB_EENSR_ISF_SB_EEEEEaSI_aSI_NS1B_6fusion15FusionCallbacksIS1F_NS1J_17LinearCombinationIaiaiLNS_15FloatRoundStyleE2EEESH_S1I_JEEENS4_5SM1004TMEM4LOAD26SM100_TMEM_LOAD_32dp32b32xESY_NSZ_INS10_ILi1ELi4ELi3EEES13_NSR_INS5_IJS14_NSA_ILi32EEEEEENS5_IJS1U_SB_EEEEEEENS4_39AutoVectorizingCopyWithAssumedAlignmentILi128EEENS4_14SM90_TMA_STOREES1Y_S20_S20_EEEvvEEEEvNT_6ParamsE) ;  /* 0xffffff7402687950 */ /* 0x000fea0003c3ffff */
        .weak           $__internal_2_$__cuda_sm10x_tcgen05_guardrail_trap_unallocated_columns_being_dealloced
        .type           $__internal_2_$__cuda_sm10x_tcgen05_guardrail_trap_unallocated_columns_being_dealloced,@function
        .size           $__internal_2_$__cuda_sm10x_tcgen05_guardrail_trap_unallocated_columns_being_dealloced,(.L_x_161 - $__internal_2_$__cuda_sm10x_tcgen05_guardrail_trap_unallocated_columns_being_dealloced)
$__internal_2_$__cuda_sm10x_tcgen05_guardrail_trap_unallocated_columns_being_dealloced:
[----:B------:R-:W-:Y:S05]  /*8a60*/  BPT.TRAP 0x1 ;  /* 0x000000040000795c */ /* 0x000fea0000300000 */
[----:B------:R-:W-:-:S04]  /*8a70*/  HFMA2 R3, -RZ, RZ, 0, 0 ;  /* 0x00000000ff037431 */ /* 0x000fc800000001ff */
[----:B------:R-:W-:Y:S05]  /*8a80*/  RET.REL.NODEC R2 `(_ZN7cutlass13device_kernelINS_4gemm6kernel13GemmUniversalIN4cute5tupleIJiiiiEEENS1_10collective13CollectiveMmaINS1_35MainloopSm100TmaUmmaWarpSpecializedILi14ELi2ELi4ENS5_IJNS4_1CILi1EEESB_SB_EEEEENS5_IJNSA_ILi128EEENSA_ILi96EEENSA_ILi64EEEEEEaNS5_IJlSB_lEEEaSI_NS4_8TiledMMAINS4_8MMA_AtomIJNS4_15SM100_MMA_S8_SSIaaiLi128ELi96ELNS4_4UMMA5MajorE0ELSN_0ELNSM_8SaturateE0EEEEEENS4_6LayoutISC_NS5_IJNSA_ILi0EEESS_SS_EEEEENS5_IJNS4_10UnderscoreESV_SV_EEEEENS4_13SM90_TMA_LOADENS4_14ComposedLayoutINS4_7SwizzleILi2ELi4ELi3EEENS4_18smem_ptr_flag_bitsILi8EEENSR_INS5_IJNSA_ILi8EEESG_EEENS5_IJSG_SB_EEEEEEEvNS4_8identityESY_S18_vS19_EENS_8epilogue10collective18CollectiveEpilogueINS1B_23Sm100TmaWarpSpecializedILi1ELi1ELi96ELb0ELb0EEEJSH_NS5_IJNSR_ISE_SB_EENSR_ISF_SB_EEEEEaSI_aSI_NS1B_6fusion15FusionCallbacksIS1F_NS1J_17LinearCombinationIaiaiLNS_15FloatRoundStyleE2EEESH_S1I_JEEENS4_5SM1004TMEM4LOAD26SM100_TMEM_LOAD_32dp32b32xESY_NSZ_INS10_ILi1ELi4ELi3EEES13_NSR_INS5_IJS14_NSA_ILi32EEEEEENS5_IJS1U_SB_EEEEEEENS4_39AutoVectorizingCopyWithAssumedAlignmentILi128EEENS4_14SM90_TMA_STOREES1Y_S20_S20_EEEvvEEEEvNT_6ParamsE) ;  /* 0xffffff74025c7950 */ /* 0x000fea0003c3ffff */
.L_x_160:
[----:B------:R-:W-:-:S00]  /*8a90*/  BRA `(.L_x_160) ;  /* 0xfffffffc00fc7947 */ /* 0x000fc0000383ffff */
[----:B------:R-:W-:-:S00]  /*8aa0*/  NOP ;  /* 0x0000000000007918 */ /* 0x000fc00000000000 */
        /* <DEDUP_REMOVED lines=13> */
.L_x_161:


//--------------------- .nv.global.init           --------------------------
	.section	.nv.global.init,"aw",@progbits
.nv.global.init:
	.type		$str$27,@object
	.size		$str$27,($str$28 - $str$27)
$str$27:
        /*0000*/ 	.byte	0x28, 0x61, 0x64, 0x64, 0x72, 0x65, 0x73, 0x73, 0x20, 0x26, 0x20, 0x6d, 0x61, 0x73, 0x6b, 0x29
        /*0010*/ 	.byte	0x20, 0x3d, 0x3d, 0x20, 0x30, 0x00
	.type		$str$28,@object
	.size		$str$28,($str$26 - $str$28)
$str$28:
        /*0016*/ 	.byte	0x2f, 0x74, 0x6d, 0x70, 0x2f, 0x63, 0x75, 0x74, 0x6c, 0x61, 0x73, 0x73, 0x5f, 0x73, 0x77, 0x65
        /*0026*/ 	.byte	0x65, 0x70, 0x5f, 0x73, 0x72, 0x63, 0x2f, 0x69, 0x6e, 0x63, 0x6c, 0x75, 0x64, 0x65, 0x2f, 0x63
        /*0036*/ 	.byte	0x75, 0x74, 0x65, 0x2f, 0x70, 0x6f, 0x69, 0x6e, 0x74, 0x65, 0x72, 0x5f, 0x66, 0x6c, 0x61, 0x67
        /*0046*/ 	.byte	0x67, 0x65, 0x64, 0x2e, 0x68, 0x70, 0x70, 0x00
	.type		$str$26,@object
	.size		$str$26,($str$25 - $str$26)
$str$26:
        /*004e*/ 	.byte	0x2f, 0x74, 0x6d, 0x70, 0x2f, 0x63, 0x75, 0x74, 0x6c, 0x61, 0x73, 0x73, 0x5f, 0x73, 0x77, 0x65
        /*005e*/ 	.byte	0x65, 0x70, 0x5f, 0x73, 0x72, 0x63, 0x2f, 0x69, 0x6e, 0x63, 0x6c, 0x75, 0x64, 0x65, 0x2f, 0x63
        /*006e*/ 	.byte	0x75, 0x74, 0x65, 0x2f, 0x61, 0x74, 0x6f, 0x6d, 0x2f, 0x63, 0x6f, 0x70, 0x79, 0x5f, 0x74, 0x72
        /*007e*/ 	.byte	0x61, 0x69, 0x74, 0x73, 0x5f, 0x73, 0x6d, 0x31, 0x30, 0x30, 0x2e, 0x68, 0x70, 0x70, 0x00
	.type		$str$25,@object
	.size		$str$25,(__unnamed_1 - $str$25)
$str$25:
        /*008d*/ 	.byte	0x28, 0x28, 0x75, 0x69, 0x6e, 0x74, 0x33, 0x32, 0x5f, 0x74, 0x28, 0x74, 0x68, 0x72, 0x65, 0x61
        /*009d*/ 	.byte	0x64, 0x49, 0x64, 0x78, 0x2e, 0x78, 0x29, 0x20, 0x2f, 0x20, 0x33, 0x32, 0x29, 0x20, 0x25, 0x20
        /*00ad*/ 	.byte	0x34, 0x29, 0x20, 0x3d, 0x3d, 0x20, 0x28, 0x28, 0x28, 0x74, 0x6d, 0x65, 0x6d, 0x5f, 0x61, 0x64
        /*00bd*/ 	.byte	0x64, 0x72, 0x20, 0x3e, 0x3e, 0x20, 0x31, 0x36, 0x29, 0x20, 0x2f, 0x20, 0x33, 0x32, 0x29, 0x20
        /*00cd*/ 	.byte	0x25, 0x20, 0x34, 0x29, 0x00
	.type		__unnamed_1,@object
	.size		__unnamed_1,(__unnamed_2 - __unnamed_1)
__unnamed_1:
        /*00d2*/ 	.byte	0x61, 0x75, 0x74, 0x6f, 0x20, 0x63, 0x75, 0x74, 0x65, 0x3a, 0x3a, 0x61, 0x73, 0x5f, 0x70, 0x6f
        /* <DEDUP_REMOVED lines=24> */
        /*0262*/ 	.byte	0x3e, 0x3e, 0x3e, 0x3e, 0x5d, 0x00
	.type		__unnamed_2,@object
	.size		__unnamed_2,(.L_2 - __unnamed_2)
__unnamed_2:
        /* <DEDUP_REMOVED lines=41> */
.L_2:


//--------------------- .nv.shared._ZN7cutlass13device_kernelINS_4gemm6kernel13GemmUniversalIN4cute5tupleIJiiiiEEENS1_10collective13CollectiveMmaINS1_35MainloopSm100TmaUmmaWarpSpecializedILi14ELi2ELi4ENS5_IJNS4_1CILi1EEESB_SB_EEEEENS5_IJNSA_ILi128EEENSA_ILi96EEENSA_ILi64EEEEEEaNS5_IJlSB_lEEEaSI_NS4_8TiledMMAINS4_8MMA_AtomIJNS4_15SM100_MMA_S8_SSIaaiLi128ELi96ELNS4_4UMMA5MajorE0ELSN_0ELNSM_8SaturateE0EEEEEENS4_6LayoutISC_NS5_IJNSA_ILi0EEESS_SS_EEEEENS5_IJNS4_10UnderscoreESV_SV_EEEEENS4_13SM90_TMA_LOADENS4_14ComposedLayoutINS4_7SwizzleILi2ELi4ELi3EEENS4_18smem_ptr_flag_bitsILi8EEENSR_INS5_IJNSA_ILi8EEESG_EEENS5_IJSG_SB_EEEEEEEvNS4_8identityESY_S18_vS19_EENS_8epilogue10collective18CollectiveEpilogueINS1B_23Sm100TmaWarpSpecializedILi1ELi1ELi96ELb0ELb0EEEJSH_NS5_IJNSR_ISE_SB_EENSR_ISF_SB_EEEEEaSI_aSI_NS1B_6fusion15FusionCallbacksIS1F_NS1J_17LinearCombinationIaiaiLNS_15FloatRoundStyleE2EEESH_S1I_JEEENS4_5SM1004TMEM4LOAD26SM100_TMEM_LOAD_32dp32b32xESY_NSZ_INS10_ILi1ELi4ELi3EEES13_NSR_INS5_IJS14_NSA_ILi32EEEEEENS5_IJS1U_SB_EEEEEEENS4_39AutoVectorizingCopyWithAssumedAlignmentILi128EEENS4_14SM90_TMA_STOREES1Y_S20_S20_EEEvvEEEEvNT_6ParamsE --------------------------
	.section	.nv.shared._ZN7cutlass13device_kernelINS_4gemm6kernel13GemmUniversalIN4cute5tupleIJiiiiEEENS1_10collective13CollectiveMmaINS1_35MainloopSm100TmaUmmaWarpSpecializedILi14ELi2ELi4ENS5_IJNS4_1CILi1EEESB_SB_EEEEENS5_IJNSA_ILi128EEENSA_ILi96EEENSA_ILi64EEEEEEaNS5_IJlSB_lEEEaSI_NS4_8TiledMMAINS4_8MMA_AtomIJNS4_15SM100_MMA_S8_SSIaaiLi128ELi96ELNS4_4UMMA5MajorE0ELSN_0ELNSM_8SaturateE0EEEEEENS4_6LayoutISC_NS5_IJNSA_ILi0EEESS_SS_EEEEENS5_IJNS4_10UnderscoreESV_SV_EEEEENS4_13SM90_TMA_LOADENS4_14ComposedLayoutINS4_7SwizzleILi2ELi4ELi3EEENS4_18smem_ptr_flag_bitsILi8EEENSR_INS5_IJNSA_ILi8EEESG_EEENS5_IJSG_SB_EEEEEEEvNS4_8identityESY_S18_vS19_EENS_8epilogue10collective18CollectiveEpilogueINS1B_23Sm100TmaWarpSpecializedILi1ELi1ELi96ELb0ELb0EEEJSH_NS5_IJNSR_ISE_SB_EENSR_ISF_SB_EEEEEaSI_aSI_NS1B_6fusion15FusionCallbacksIS1F_NS1J_17LinearCombinationIaiaiLNS_15FloatRoundStyleE2EEESH_S1I_JEEENS4_5SM1004TMEM4LOAD26SM100_TMEM_LOAD_32dp32b32xESY_NSZ_INS10_ILi1ELi4ELi3EEES13_NSR_INS5_IJS14_NSA_ILi32EEEEEENS5_IJS1U_SB_EEEEEEENS4_39AutoVectorizingCopyWithAssumedAlignmentILi128EEENS4_14SM90_TMA_STOREES1Y_S20_S20_EEEvvEEEEvNT_6ParamsE,"aw",@nobits
	.sectionflags	@""
	.align	16
	.zero		1024


//--------------------- .nv.shared.reserved.0     --------------------------
	.section	.nv.shared.reserved.0,"aw",@nobits
	.weak		__nv_reservedSMEM_offset_0_alias
	.size		__nv_reservedSMEM_offset_0_alias, 0, 64
	.other		__nv_reservedSMEM_offset_0_alias,@"STO_CUDA_RESERVED_SHARED STV_DEFAULT"
__nv_reservedSMEM_offset_0_alias:
	.zero		0
.nv.shared.reserved.0:
	.zero		64
	.weak		__nv_reservedSMEM_tcgen05_partition
	.type		__nv_reservedSMEM_tcgen05_partition,@object
	.size		__nv_reservedSMEM_tcgen05_partition,(.L_0 - __nv_reservedSMEM_tcgen05_partition)
__nv_reservedSMEM_tcgen05_partition:
	.zero		32
.L_0:


//--------------------- .nv.global                --------------------------
	.section	.nv.global,"aw",@nobits
.nv.global:
	.type		_ZN40_INTERNAL_c92c26a5_4_k_cu_172f446a_279574cute1_E,@object
	.size		_ZN40_INTERNAL_c92c26a5_4_k_cu_172f446a_279574cute1_E,(_ZN40_INTERNAL_c92c26a5_4_k_cu_172f446a_279574cuda3std3__45__cpo6cbeginE - _ZN40_INTERNAL_c92c26a5_4_k_cu_172f446a_279574cute1_E)
_ZN40_INTERNAL_c92c26a5_4_k_cu_172f446a_279574cute1_E:
	.zero		1
	.type		_ZN40_INTERNAL_c92c26a5_4_k_cu_172f446a_279574cuda3std3__45__cpo6cbeginE,@object
	.size		_ZN40_INTERNAL_c92c26a5_4_k_cu_172f446a_279574cuda3std3__45__cpo6cbeginE,(_ZN40_INTERNAL_c92c26a5_4_k_cu_172f446a_279574cuda3std3__48in_placeE - _ZN40_INTERNAL_c92c26a5_4_k_cu_172f446a_279574cuda3std3__45__cpo6cbeginE)
_ZN40_INTERNAL_c92c26a5_4_k_cu_172f446a_279574cuda3std3__45__cpo6cbeginE:
	.zero		1
	.type		_ZN40_INTERNAL_c92c26a5_4_k_cu_172f446a_279574cuda3std3__48in_placeE,@object
	.size		_ZN40_INTERNAL_c92c26a5_4_k_cu_172f446a_279574cuda3std3__48in_placeE,(_ZN40_INTERNAL_c92c26a5_4_k_cu_172f446a_279574cuda3std6ranges3__45__cpo9iter_moveE - _ZN40_INTERNAL_c92c26a5_4_k_cu_172f446a_279574cuda3std3__48in_placeE)
_ZN40_INTERNAL_c92c26a5_4_k_cu_172f446a_279574cuda3std3__48in_placeE:
	.zero		1
	.type		_ZN40_INTERNAL_c92c26a5_4_k_cu_172f446a_279574cuda3std6ranges3__45__cpo9iter_moveE,@object
	.size		_ZN40_INTERNAL_c92c26a5_4_k_cu_172f446a_279574cuda3std6ranges3__45__cpo9iter_moveE,(_ZN40_INTERNAL_c92c26a5_4_k_cu_172f446a_279574cuda3std3__45__cpo5beginE - _ZN40_INTERNAL_c92c26a5_4_k_cu_172f446a_279574cuda3std6ranges3__45__cpo9iter_moveE)
_ZN40_INTERNAL_c92c26a5_4_k_cu_172f446a_279574cuda3std6ranges3__45__cpo9iter_moveE:
	.zero		1
	.type		_ZN40_INTERNAL_c92c26a5_4_k_cu_172f446a_279574cuda3std3__45__cpo5beginE,@object
	.size		_ZN40_INTERNAL_c92c26a5_4_k_cu_172f446a_279574cuda3std3__45__cpo5beginE,(_ZN40_INTERNAL_c92c26a5_4_k_cu_172f446a_279574cuda3std3__442_GLOBAL__N__c92c26a5_4_k_cu_172f446a_279576ignoreE - _ZN40_INTERNAL_c92c26a5_4_k_cu_172f446a_279574cuda3std3__45__cpo5beginE)
_ZN40_INTERNAL_c92c26a5_4_k_cu_172f446a_279574cuda3std3__45__cpo5beginE:
	.zero		1
	.type		_ZN40_INTERNAL_c92c26a5_4_k_cu_172f446a_279574cuda3std3__442_GLOBAL__N__c92c26a5_4_k_cu_172f446a_279576ignoreE,@object
	.size		_ZN40_INTERNAL_c92c26a5_4_k_cu_172f446a_279574cuda3std3__442_GLOBAL__N__c92c26a5_4_k_cu_172f446a_279576ignoreE,(_ZN40_INTERNAL_c92c26a5_4_k_cu_172f446a_279574cute7productE - _ZN40_INTERNAL_c92c26a5_4_k_cu_172f446a_279574cuda3std3__442_GLOBAL__N__c92c26a5_4_k_cu_172f446a_279576ignoreE)
_ZN40_INTERNAL_c92c26a5_4_k_cu_172f446a_279574cuda3std3__442_GLOBAL__N__c92c26a5_4_k_cu_172f446a_279576ignoreE:
	.zero		1
	.type		_ZN40_INTERNAL_c92c26a5_4_k_cu_172f446a_279574cute7productE,@object
	.size		_ZN40_INTERNAL_c92c26a5_4_k_cu_172f446a_279574cute7productE,(_ZN40_INTERNAL_c92c26a5_4_k_cu_172f446a_279574cuda3std3__45__cpo3endE - _ZN40_INTERNAL_c92c26a5_4_k_cu_172f446a_279574cute7productE)
_ZN40_INTERNAL_c92c26a5_4_k_cu_172f446a_279574cute7productE:
	.zero		1
	.type		_ZN40_INTERNAL_c92c26a5_4_k_cu_172f446a_279574cuda3std3__45__cpo3endE,@object
	.size		_ZN40_INTERNAL_c92c26a5_4_k_cu_172f446a_279574cuda3std3__45__cpo3endE,(_ZN40_INTERNAL_c92c26a5_4_k_cu_172f446a_279574cuda3std3__419piecewise_constructE - _ZN40_INTERNAL_c92c26a5_4_k_cu_172f446a_279574cuda3std3__45__cpo3endE)
_ZN40_INTERNAL_c92c26a5_4_k_cu_172f446a_279574cuda3std3__45__cpo3endE:
	.zero		1
	.type		_ZN40_INTERNAL_c92c26a5_4_k_cu_172f446a_279574cuda3std3__419piecewise_constructE,@object
	.size		_ZN40_INTERNAL_c92c26a5_4_k_cu_172f446a_279574cuda3std3__419piecewise_constructE,(_ZN40_INTERNAL_c92c26a5_4_k_cu_172f446a_279574cuda3std3__45__cpo4cendE - _ZN40_INTERNAL_c92c26a5_4_k_cu_172f446a_279574cuda3std3__419piecewise_constructE)
_ZN40_INTERNAL_c92c26a5_4_k_cu_172f446a_279574cuda3std3__419piecewise_constructE:
	.zero		1
	.type		_ZN40_INTERNAL_c92c26a5_4_k_cu_172f446a_279574cuda3std3__45__cpo4cendE,@object
	.size		_ZN40_INTERNAL_c92c26a5_4_k_cu_172f446a_279574cuda3std3__45__cpo4cendE,(_ZN40_INTERNAL_c92c26a5_4_k_cu_172f446a_279574cuda3std6ranges3__45__cpo4swapE - _ZN40_INTERNAL_c92c26a5_4_k_cu_172f446a_279574cuda3std3__45__cpo4cendE)
_ZN40_INTERNAL_c92c26a5_4_k_cu_172f446a_279574cuda3std3__45__cpo4cendE:
	.zero		1
	.type		_ZN40_INTERNAL_c92c26a5_4_k_cu_172f446a_279574cuda3std6ranges3__45__cpo4swapE,@object
	.size		_ZN40_INTERNAL_c92c26a5_4_k_cu_172f446a_279574cuda3std6ranges3__45__cpo4swapE,(.L_10 - _ZN40_INTERNAL_c92c26a5_4_k_cu_172f446a_279574cuda3std6ranges3__45__cpo4swapE)
_ZN40_INTERNAL_c92c26a5_4_k_cu_172f446a_279574cuda3std6ranges3__45__cpo4swapE:
	.zero		1
.L_10:


//--------------------- .nv.constant0._ZN7cutlass13device_kernelINS_4gemm6kernel13GemmUniversalIN4cute5tupleIJiiiiEEENS1_10collective13CollectiveMmaINS1_35MainloopSm100TmaUmmaWarpSpecializedILi14ELi2ELi4ENS5_IJNS4_1CILi1EEESB_SB_EEEEENS5_IJNSA_ILi128EEENSA_ILi96EEENSA_ILi64EEEEEEaNS5_IJlSB_lEEEaSI_NS4_8TiledMMAINS4_8MMA_AtomIJNS4_15SM100_MMA_S8_SSIaaiLi128ELi96ELNS4_4UMMA5MajorE0ELSN_0ELNSM_8SaturateE0EEEEEENS4_6LayoutISC_NS5_IJNSA_ILi0EEESS_SS_EEEEENS5_IJNS4_10UnderscoreESV_SV_EEEEENS4_13SM90_TMA_LOADENS4_14ComposedLayoutINS4_7SwizzleILi2ELi4ELi3EEENS4_18smem_ptr_flag_bitsILi8EEENSR_INS5_IJNSA_ILi8EEESG_EEENS5_IJSG_SB_EEEEEEEvNS4_8identityESY_S18_vS19_EENS_8epilogue10collective18CollectiveEpilogueINS1B_23Sm100TmaWarpSpecializedILi1ELi1ELi96ELb0ELb0EEEJSH_NS5_IJNSR_ISE_SB_EENSR_ISF_SB_EEEEEaSI_aSI_NS1B_6fusion15FusionCallbacksIS1F_NS1J_17LinearCombinationIaiaiLNS_15FloatRoundStyleE2EEESH_S1I_JEEENS4_5SM1004TMEM4LOAD26SM100_TMEM_LOAD_32dp32b32xESY_NSZ_INS10_ILi1ELi4ELi3EEES13_NSR_INS5_IJS14_NSA_ILi32EEEEEENS5_IJS1U_SB_EEEEEEENS4_39AutoVectorizingCopyWithAssumedAlignmentILi128EEENS4_14SM90_TMA_STOREES1Y_S20_S20_EEEvvEEEEvNT_6ParamsE --------------------------
	.section	.nv.constant0._ZN7cutlass13device_kernelINS_4gemm6kernel13GemmUniversalIN4cute5tupleIJiiiiEEENS1_10collective13CollectiveMmaINS1_35MainloopSm100TmaUmmaWarpSpecializedILi14ELi2ELi4ENS5_IJNS4_1CILi1EEESB_SB_EEEEENS5_IJNSA_ILi128EEENSA_ILi96EEENSA_ILi64EEEEEEaNS5_IJlSB_lEEEaSI_NS4_8TiledMMAINS4_8MMA_AtomIJNS4_15SM100_MMA_S8_SSIaaiLi128ELi96ELNS4_4UMMA5MajorE0ELSN_0ELNSM_8SaturateE0EEEEEENS4_6LayoutISC_NS5_IJNSA_ILi0EEESS_SS_EEEEENS5_IJNS4_10UnderscoreESV_SV_EEEEENS4_13SM90_TMA_LOADENS4_14ComposedLayoutINS4_7SwizzleILi2ELi4ELi3EEENS4_18smem_ptr_flag_bitsILi8EEENSR_INS5_IJNSA_ILi8EEESG_EEENS5_IJSG_SB_EEEEEEEvNS4_8identityESY_S18_vS19_EENS_8epilogue10collective18CollectiveEpilogueINS1B_23Sm100TmaWarpSpecializedILi1ELi1ELi96ELb0ELb0EEEJSH_NS5_IJNSR_ISE_SB_EENSR_ISF_SB_EEEEEaSI_aSI_NS1B_6fusion15FusionCallbacksIS1F_NS1J_17LinearCombinationIaiaiLNS_15FloatRoundStyleE2EEESH_S1I_JEEENS4_5SM1004TMEM4LOAD26SM100_TMEM_LOAD_32dp32b32xESY_NSZ_INS10_ILi1ELi4ELi3EEES13_NSR_INS5_IJS14_NSA_ILi32EEEEEENS5_IJS1U_SB_EEEEEEENS4_39AutoVectorizingCopyWithAssumedAlignmentILi128EEENS4_14SM90_TMA_STOREES1Y_S20_S20_EEEvvEEEEvNT_6ParamsE,"a",@progbits
	.sectionflags	@""
	.align	4
.nv.constant0._ZN7cutlass13device_kernelINS_4gemm6kernel13GemmUniversalIN4cute5tupleIJiiiiEEENS1_10collective13CollectiveMmaINS1_35MainloopSm100TmaUmmaWarpSpecializedILi14ELi2ELi4ENS5_IJNS4_1CILi1EEESB_SB_EEEEENS5_IJNSA_ILi128EEENSA_ILi96EEENSA_ILi64EEEEEEaNS5_IJlSB_lEEEaSI_NS4_8TiledMMAINS4_8MMA_AtomIJNS4_15SM100_MMA_S8_SSIaaiLi128ELi96ELNS4_4UMMA5MajorE0ELSN_0ELNSM_8SaturateE0EEEEEENS4_6LayoutISC_NS5_IJNSA_ILi0EEESS_SS_EEEEENS5_IJNS4_10UnderscoreESV_SV_EEEEENS4_13SM90_TMA_LOADENS4_14ComposedLayoutINS4_7SwizzleILi2ELi4ELi3EEENS4_18smem_ptr_flag_bitsILi8EEENSR_INS5_IJNSA_ILi8EEESG_EEENS5_IJSG_SB_EEEEEEEvNS4_8identityESY_S18_vS19_EENS_8epilogue10collective18CollectiveEpilogueINS1B_23Sm100TmaWarpSpecializedILi1ELi1ELi96ELb0ELb0EEEJSH_NS5_IJNSR_ISE_SB_EENSR_ISF_SB_EEEEEaSI_aSI_NS1B_6fusion15FusionCallbacksIS1F_NS1J_17LinearCombinationIaiaiLNS_15FloatRoundStyleE2EEESH_S1I_JEEENS4_5SM1004TMEM4LOAD26SM100_TMEM_LOAD_32dp32b32xESY_NSZ_INS10_ILi1ELi4ELi3EEES13_NSR_INS5_IJS14_NSA_ILi32EEEEEENS5_IJS1U_SB_EEEEEEENS4_39AutoVectorizingCopyWithAssumedAlignmentILi128EEENS4_14SM90_TMA_STOREES1Y_S20_S20_EEEvvEEEEvNT_6ParamsE:
	.zero		2944


//--------------------- SYMBOLS --------------------------

	.type		.nv.reservedSmem.offset0,@object
	.size		.nv.reservedSmem.offset0,0x4
	.type		.nv.reservedSmem.cap,@object
	.size		.nv.reservedSmem.cap,0x4
	.type		__assertfail,@function
